def attn_fwd(
    Q,
    K,
    V,
    Out,
    Lse,
    sm_scale,
    stride_qz,
    stride_qh,
    stride_qm,
    stride_qk,
    stride_kz,
    stride_kh,
    stride_kn,
    stride_kk,
    stride_vz,
    stride_vh,
    stride_vn,
    stride_vk,
    stride_oz,
    stride_oh,
    stride_om,
    stride_ok,
    seqlen_q,
    seqlen_k,
    BLOCK_M: tl.constexpr,
    BLOCK_N: tl.constexpr,
    HEAD_DIM: tl.constexpr,
    CAUSAL: tl.constexpr,
):
    start_m = tl.program_id(0)
    off_hz = tl.program_id(1)
    q_off = off_hz * stride_qh
    k_off = off_hz * stride_kh
    v_off = off_hz * stride_vh
    offs_m = start_m * BLOCK_M + tl.arange(0, BLOCK_M)
    offs_d = tl.arange(0, HEAD_DIM)
    offs_n = tl.arange(0, BLOCK_N)
    q_ptrs = Q + q_off + offs_m[:, None] * stride_qm + offs_d[None, :] * stride_qk
    k_ptrs = K + k_off + offs_d[:, None] * stride_kk + offs_n[None, :] * stride_kn
    v_ptrs = V + v_off + offs_n[:, None] * stride_vn + offs_d[None, :] * stride_vk
    m_i = tl.full([BLOCK_M], float("-inf"), dtype=tl.float32)
    l_i = tl.zeros([BLOCK_M], dtype=tl.float32) + 1.0
    acc = tl.zeros([BLOCK_M, HEAD_DIM], dtype=tl.float32)
    q = tl.load(q_ptrs)
    acc, l_i, m_i = _attn_fwd_inner(
        acc,
        l_i,
        m_i,
        q,
        k_ptrs,
        v_ptrs,
        sm_scale,
        stride_kn,
        stride_vn,
        start_m,
        seqlen_k,
        BLOCK_M,
        BLOCK_N,
        HEAD_DIM,
        CAUSAL,
    )
    acc = acc / l_i[:, None]
    lse = m_i + tl.math.log2(l_i) / 1.4426950408889634
    o_ptrs = (
        Out
        + off_hz * stride_oh
        + offs_m[:, None] * stride_om
        + offs_d[None, :] * stride_ok
    )
    tl.store(o_ptrs, acc.to(Out.dtype.element_ty))
    tl.store(Lse + off_hz * seqlen_q + offs_m, lse)

# config = {"BLOCK_M": 32, "BLOCK_N": 16, "HEAD_DIM": 64, "arch": "sm_100", "causal": true, "dtype": "fp16", "num_stages": 3, "num_warps": 4}
# arch = sm_100


// ===== COMPILED SASS (sm_100a) =====

	.target	sm_100a

	.elftype	@"ET_EXEC"


//--------------------- .note.nv.tkinfo           --------------------------
	.section	.note.nv.tkinfo,"",@"SHT_NOTE"
	.sectionflags	@"SHF_NOTE_NV_TKINFO"
	.tkinfo
        /*0018*/ 	.word	0x00000081
        /*0030*/ 	.string	""
        /*0030*/ 	.string	"ptxas-blackwell"
        /*0030*/ 	.string	"Cuda compilation tools, release 12.9, V12.9.86"
        /*0030*/ 	.string	"Build cuda_12.9.r12.9/compiler.36037853_0"
        /*0030*/ 	.string	"-v  -suppress-debug-info  -lineinfo  -arch sm_100a "



//--------------------- .note.nv.cuver            --------------------------
	.section	.note.nv.cuver,"",@"SHT_NOTE"
	.sectionflags	@"SHF_NOTE_NV_CUVER"
        /*0018*/ 	.short	0x0001
        /*001a*/ 	.short	0x0064
        /*001c*/ 	.short	0x0001
        /*001e*/ 	.short	0x0000
        /*0020*/ 	.short	0x0001
        /*0022*/ 	.short	0x0000


//--------------------- .nv.info                  --------------------------
	.section	.nv.info,"",@"SHT_CUDA_INFO"
	.align	4


	//----- nvinfo : EIATTR_REGCOUNT
	.align		4
        /*0000*/ 	.byte	0x04, 0x2f
        /*0002*/ 	.short	(.L_2 - .L_1)
	.align		4
.L_1:
        /*0004*/ 	.word	index@(attn_fwd)
        /*0008*/ 	.word	0x0000007c


	//----- nvinfo : EIATTR_FRAME_SIZE
	.align		4
.L_2:
        /*000c*/ 	.byte	0x04, 0x11
        /*000e*/ 	.short	(.L_4 - .L_3)
	.align		4
.L_3:
        /*0010*/ 	.word	index@(attn_fwd)
        /*0014*/ 	.word	0x00000000


	//----- nvinfo : EIATTR_MIN_STACK_SIZE
	.align		4
.L_4:
        /*0018*/ 	.byte	0x04, 0x12
        /*001a*/ 	.short	(.L_6 - .L_5)
	.align		4
.L_5:
        /*001c*/ 	.word	index@(attn_fwd)
        /*0020*/ 	.word	0x00000000
.L_6:


//--------------------- .nv.info.attn_fwd         --------------------------
	.section	.nv.info.attn_fwd,"",@"SHT_CUDA_INFO"
	.sectionflags	@""
	.align	4


	//----- nvinfo : EIATTR_CUDA_API_VERSION
	.align		4
        /*0000*/ 	.byte	0x04, 0x37
        /*0002*/ 	.short	(.L_8 - .L_7)
.L_7:
        /*0004*/ 	.word	0x00000081


	//----- nvinfo : EIATTR_KPARAM_INFO
	.align		4
.L_8:
        /*0008*/ 	.byte	0x04, 0x17
        /*000a*/ 	.short	(.L_10 - .L_9)
.L_9:
        /*000c*/ 	.word	0x00000000
        /*0010*/ 	.short	0x0019
        /*0012*/ 	.short	0x0080
        /*0014*/ 	.byte	0x00, 0xf4, 0x21, 0x00


	//----- nvinfo : EIATTR_KPARAM_INFO
	.align		4
.L_10:
        /*0018*/ 	.byte	0x04, 0x17
        /*001a*/ 	.short	(.L_12 - .L_11)
.L_11:
        /*001c*/ 	.word	0x00000000
        /*0020*/ 	.short	0x0018
        /*0022*/ 	.short	0x0078
        /*0024*/ 	.byte	0x00, 0xf4, 0x21, 0x00


	//----- nvinfo : EIATTR_KPARAM_INFO
	.align		4
.L_12:
        /*0028*/ 	.byte	0x04, 0x17
        /*002a*/ 	.short	(.L_14 - .L_13)
.L_13:
        /*002c*/ 	.word	0x00000000
        /*0030*/ 	.short	0x0017
        /*0032*/ 	.short	0x0070
        /*0034*/ 	.byte	0x00, 0xf0, 0x11, 0x00


	//----- nvinfo : EIATTR_KPARAM_INFO
	.align		4
.L_14:
        /*0038*/ 	.byte	0x04, 0x17
        /*003a*/ 	.short	(.L_16 - .L_15)
.L_15:
        /*003c*/ 	.word	0x00000000
        /*0040*/ 	.short	0x0016
        /*0042*/ 	.short	0x006c
        /*0044*/ 	.byte	0x00, 0xf0, 0x11, 0x00


	//----- nvinfo : EIATTR_KPARAM_INFO
	.align		4
.L_16:
        /*0048*/ 	.byte	0x04, 0x17
        /*004a*/ 	.short	(.L_18 - .L_17)
.L_17:
        /*004c*/ 	.word	0x00000000
        /*0050*/ 	.short	0x0015
        /*0052*/ 	.short	0x0068
        /*0054*/ 	.byte	0x00, 0xf0, 0x11, 0x00


	//----- nvinfo : EIATTR_KPARAM_INFO
	.align		4
.L_18:
        /*0058*/ 	.byte	0x04, 0x17
        /*005a*/ 	.short	(.L_20 - .L_19)
.L_19:
        /*005c*/ 	.word	0x00000000
        /*0060*/ 	.short	0x0014
        /*0062*/ 	.short	0x0064
        /*0064*/ 	.byte	0x00, 0xf0, 0x11, 0x00


	//----- nvinfo : EIATTR_KPARAM_INFO
	.align		4
.L_20:
        /*0068*/ 	.byte	0x04, 0x17
        /*006a*/ 	.short	(.L_22 - .L_21)
.L_21:
        /*006c*/ 	.word	0x00000000
        /*0070*/ 	.short	0x0013
        /*0072*/ 	.short	0x0060
        /*0074*/ 	.byte	0x00, 0xf0, 0x11, 0x00


	//----- nvinfo : EIATTR_KPARAM_INFO
	.align		4
.L_22:
        /*0078*/ 	.byte	0x04, 0x17
        /*007a*/ 	.short	(.L_24 - .L_23)
.L_23:
        /*007c*/ 	.word	0x00000000
        /*0080*/ 	.short	0x0012
        /*0082*/ 	.short	0x005c
        /*0084*/ 	.byte	0x00, 0xf0, 0x11, 0x00


	//----- nvinfo : EIATTR_KPARAM_INFO
	.align		4
.L_24:
        /*0088*/ 	.byte	0x04, 0x17
        /*008a*/ 	.short	(.L_26 - .L_25)
.L_25:
        /*008c*/ 	.word	0x00000000
        /*0090*/ 	.short	0x0011
        /*0092*/ 	.short	0x0058
        /*0094*/ 	.byte	0x00, 0xf0, 0x11, 0x00


	//----- nvinfo : EIATTR_KPARAM_INFO
	.align		4
.L_26:
        /*0098*/ 	.byte	0x04, 0x17
        /*009a*/ 	.short	(.L_28 - .L_27)
.L_27:
        /*009c*/ 	.word	0x00000000
        /*00a0*/ 	.short	0x0010
        /*00a2*/ 	.short	0x0054
        /*00a4*/ 	.byte	0x00, 0xf0, 0x11, 0x00


	//----- nvinfo : EIATTR_KPARAM_INFO
	.align		4
.L_28:
        /*00a8*/ 	.byte	0x04, 0x17
        /*00aa*/ 	.short	(.L_30 - .L_29)
.L_29:
        /*00ac*/ 	.word	0x00000000
        /*00b0*/ 	.short	0x000f
        /*00b2*/ 	.short	0x0050
        /*00b4*/ 	.byte	0x00, 0xf0, 0x11, 0x00


	//----- nvinfo : EIATTR_KPARAM_INFO
	.align		4
.L_30:
        /*00b8*/ 	.byte	0x04, 0x17
        /*00ba*/ 	.short	(.L_32 - .L_31)
.L_31:
        /*00bc*/ 	.word	0x00000000
        /*00c0*/ 	.short	0x000e
        /*00c2*/ 	.short	0x004c
        /*00c4*/ 	.byte	0x00, 0xf0, 0x11, 0x00


	//----- nvinfo : EIATTR_KPARAM_INFO
	.align		4
.L_32:
        /*00c8*/ 	.byte	0x04, 0x17
        /*00ca*/ 	.short	(.L_34 - .L_33)
.L_33:
        /*00cc*/ 	.word	0x00000000
        /*00d0*/ 	.short	0x000d
        /*00d2*/ 	.short	0x0048
        /*00d4*/ 	.byte	0x00, 0xf0, 0x11, 0x00


	//----- nvinfo : EIATTR_KPARAM_INFO
	.align		4
.L_34:
        /*00d8*/ 	.byte	0x04, 0x17
        /*00da*/ 	.short	(.L_36 - .L_35)
.L_35:
        /*00dc*/ 	.word	0x00000000
        /*00e0*/ 	.short	0x000c
        /*00e2*/ 	.short	0x0044
        /*00e4*/ 	.byte	0x00, 0xf0, 0x11, 0x00


	//----- nvinfo : EIATTR_KPARAM_INFO
	.align		4
.L_36:
        /*00e8*/ 	.byte	0x04, 0x17
        /*00ea*/ 	.short	(.L_38 - .L_37)
.L_37:
        /*00ec*/ 	.word	0x00000000
        /*00f0*/ 	.short	0x000b
        /*00f2*/ 	.short	0x0040
        /*00f4*/ 	.byte	0x00, 0xf0, 0x11, 0x00


	//----- nvinfo : EIATTR_KPARAM_INFO
	.align		4
.L_38:
        /*00f8*/ 	.byte	0x04, 0x17
        /*00fa*/ 	.short	(.L_40 - .L_39)
.L_39:
        /*00fc*/ 	.word	0x00000000
        /*0100*/ 	.short	0x000a
        /*0102*/ 	.short	0x003c
        /*0104*/ 	.byte	0x00, 0xf0, 0x11, 0x00


	//----- nvinfo : EIATTR_KPARAM_INFO
	.align		4
.L_40:
        /*0108*/ 	.byte	0x04, 0x17
        /*010a*/ 	.short	(.L_42 - .L_41)
.L_41:
        /*010c*/ 	.word	0x00000000
        /*0110*/ 	.short	0x0009
        /*0112*/ 	.short	0x0038
        /*0114*/ 	.byte	0x00, 0xf0, 0x11, 0x00


	//----- nvinfo : EIATTR_KPARAM_INFO
	.align		4
.L_42:
        /*0118*/ 	.byte	0x04, 0x17
        /*011a*/ 	.short	(.L_44 - .L_43)
.L_43:
        /*011c*/ 	.word	0x00000000
        /*0120*/ 	.short	0x0008
        /*0122*/ 	.short	0x0034
        /*0124*/ 	.byte	0x00, 0xf0, 0x11, 0x00


	//----- nvinfo : EIATTR_KPARAM_INFO
	.align		4
.L_44:
        /*0128*/ 	.byte	0x04, 0x17
        /*012a*/ 	.short	(.L_46 - .L_45)
.L_45:
        /*012c*/ 	.word	0x00000000
        /*0130*/ 	.short	0x0007
        /*0132*/ 	.short	0x0030
        /*0134*/ 	.byte	0x00, 0xf0, 0x11, 0x00


	//----- nvinfo : EIATTR_KPARAM_INFO
	.align		4
.L_46:
        /*0138*/ 	.byte	0x04, 0x17
        /*013a*/ 	.short	(.L_48 - .L_47)
.L_47:
        /*013c*/ 	.word	0x00000000
        /*0140*/ 	.short	0x0006
        /*0142*/ 	.short	0x002c
        /*0144*/ 	.byte	0x00, 0xf0, 0x11, 0x00


	//----- nvinfo : EIATTR_KPARAM_INFO
	.align		4
.L_48:
        /*0148*/ 	.byte	0x04, 0x17
        /*014a*/ 	.short	(.L_50 - .L_49)
.L_49:
        /*014c*/ 	.word	0x00000000
        /*0150*/ 	.short	0x0005
        /*0152*/ 	.short	0x0028
        /*0154*/ 	.byte	0x00, 0xf0, 0x11, 0x00


	//----- nvinfo : EIATTR_KPARAM_INFO
	.align		4
.L_50:
        /*0158*/ 	.byte	0x04, 0x17
        /*015a*/ 	.short	(.L_52 - .L_51)
.L_51:
        /*015c*/ 	.word	0x00000000
        /*0160*/ 	.short	0x0004
        /*0162*/ 	.short	0x0020
        /*0164*/ 	.byte	0x00, 0xf4, 0x21, 0x00


	//----- nvinfo : EIATTR_KPARAM_INFO
	.align		4
.L_52:
        /*0168*/ 	.byte	0x04, 0x17
        /*016a*/ 	.short	(.L_54 - .L_53)
.L_53:
        /*016c*/ 	.word	0x00000000
        /*0170*/ 	.short	0x0003
        /*0172*/ 	.short	0x0018
        /*0174*/ 	.byte	0x00, 0xf4, 0x21, 0x00


	//----- nvinfo : EIATTR_KPARAM_INFO
	.align		4
.L_54:
        /*0178*/ 	.byte	0x04, 0x17
        /*017a*/ 	.short	(.L_56 - .L_55)
.L_55:
        /*017c*/ 	.word	0x00000000
        /*0180*/ 	.short	0x0002
        /*0182*/ 	.short	0x0010
        /*0184*/ 	.byte	0x00, 0xf4, 0x21, 0x00


	//----- nvinfo : EIATTR_KPARAM_INFO
	.align		4
.L_56:
        /*0188*/ 	.byte	0x04, 0x17
        /*018a*/ 	.short	(.L_58 - .L_57)
.L_57:
        /*018c*/ 	.word	0x00000000
        /*0190*/ 	.short	0x0001
        /*0192*/ 	.short	0x0008
        /*0194*/ 	.byte	0x00, 0xf4, 0x21, 0x00


	//----- nvinfo : EIATTR_KPARAM_INFO
	.align		4
.L_58:
        /*0198*/ 	.byte	0x04, 0x17
        /*019a*/ 	.short	(.L_60 - .L_59)
.L_59:
        /*019c*/ 	.word	0x00000000
        /*01a0*/ 	.short	0x0000
        /*01a2*/ 	.short	0x0000
        /*01a4*/ 	.byte	0x00, 0xf4, 0x21, 0x00


	//----- nvinfo : EIATTR_SPARSE_MMA_MASK
	.align		4
.L_60:
        /*01a8*/ 	.byte	0x03, 0x50
        /*01aa*/ 	.short	0x0000


	//----- nvinfo : EIATTR_MAXREG_COUNT
	.align		4
        /*01ac*/ 	.byte	0x03, 0x1b
        /*01ae*/ 	.short	0x00ff


	//----- nvinfo : EIATTR_NUM_BARRIERS
	.align		4
        /*01b0*/ 	.byte	0x02, 0x4c
        /*01b2*/ 	.byte	0x01
	.zero		1


	//----- nvinfo : EIATTR_COOP_GROUP_MASK_REGIDS
	.align		4
        /*01b4*/ 	.byte	0x04, 0x29
        /*01b6*/ 	.short	(.L_62 - .L_61)


	//   ....[0]....
.L_61:
        /*01b8*/ 	.word	0xffffffff


	//   ....[1]....
        /*01bc*/ 	.word	0xffffffff


	//   ....[2]....
        /*01c0*/ 	.word	0xffffffff


	//   ....[3]....
        /*01c4*/ 	.word	0xffffffff


	//   ....[4]....
        /*01c8*/ 	.word	0xffffffff


	//   ....[5]....
        /*01cc*/ 	.word	0xffffffff


	//   ....[6]....
        /*01d0*/ 	.word	0xffffffff


	//   ....[7]....
        /*01d4*/ 	.word	0xffffffff


	//   ....[8]....
        /*01d8*/ 	.word	0xffffffff


	//   ....[9]....
        /*01dc*/ 	.word	0xffffffff


	//   ....[10]....
        /*01e0*/ 	.word	0xffffffff


	//   ....[11]....
        /*01e4*/ 	.word	0xffffffff


	//   ....[12]....
        /*01e8*/ 	.word	0xffffffff


	//   ....[13]....
        /*01ec*/ 	.word	0xffffffff


	//   ....[14]....
        /*01f0*/ 	.word	0xffffffff


	//   ....[15]....
        /*01f4*/ 	.word	0xffffffff


	//   ....[16]....
        /*01f8*/ 	.word	0xffffffff


	//   ....[17]....
        /*01fc*/ 	.word	0xffffffff


	//----- nvinfo : EIATTR_COOP_GROUP_INSTR_OFFSETS
	.align		4
.L_62:
        /*0200*/ 	.byte	0x04, 0x28
        /*0202*/ 	.short	(.L_64 - .L_63)


	//   ....[0]....
.L_63:
        /*0204*/ 	.word	0x000017b0


	//   ....[1]....
        /*0208*/ 	.word	0x000017c0


	//   ....[2]....
        /*020c*/ 	.word	0x000017f0


	//   ....[3]....
        /*0210*/ 	.word	0x00001800


	//   ....[4]....
        /*0214*/ 	.word	0x00001830


	//   ....[5]....
        /*0218*/ 	.word	0x00001840


	//   ....[6]....
        /*021c*/ 	.word	0x00001870


	//   ....[7]....
        /*0220*/ 	.word	0x00001880


	//   ....[8]....
        /*0224*/ 	.word	0x00001a20


	//   ....[9]....
        /*0228*/ 	.word	0x00001ca0


	//   ....[10]....
        /*022c*/ 	.word	0x00001cb0


	//   ....[11]....
        /*0230*/ 	.word	0x00001cd0


	//   ....[12]....
        /*0234*/ 	.word	0x00001ce0


	//   ....[13]....
        /*0238*/ 	.word	0x00001d10


	//   ....[14]....
        /*023c*/ 	.word	0x00001d30


	//   ....[15]....
        /*0240*/ 	.word	0x00001d50


	//   ....[16]....
        /*0244*/ 	.word	0x00001d60


	//   ....[17]....
        /*0248*/ 	.word	0x00001e10


	//----- nvinfo : EIATTR_VRC_CTA_INIT_COUNT
	.align		4
.L_64:
        /*024c*/ 	.byte	0x02, 0x4a
	.zero		1
	.zero		1


	//----- nvinfo : EIATTR_EXIT_INSTR_OFFSETS
	.align		4
        /*0250*/ 	.byte	0x04, 0x1c
        /*0252*/ 	.short	(.L_66 - .L_65)


	//   ....[0]....
.L_65:
        /*0254*/ 	.word	0x000037e0


	//   ....[1]....
        /*0258*/ 	.word	0x00003810


	//----- nvinfo : EIATTR_REQNTID
	.align		4
.L_66:
        /*025c*/ 	.byte	0x04, 0x10
        /*025e*/ 	.short	(.L_68 - .L_67)
.L_67:
        /*0260*/ 	.word	0x00000080
        /*0264*/ 	.word	0x00000001
        /*0268*/ 	.word	0x00000001


	//----- nvinfo : EIATTR_CBANK_PARAM_SIZE
	.align		4
.L_68:
        /*026c*/ 	.byte	0x03, 0x19
        /*026e*/ 	.short	0x0088


	//----- nvinfo : EIATTR_PARAM_CBANK
	.align		4
        /*0270*/ 	.byte	0x04, 0x0a
        /*0272*/ 	.short	(.L_70 - .L_69)
	.align		4
.L_69:
        /*0274*/ 	.word	index@(.nv.constant0.attn_fwd)
        /*0278*/ 	.short	0x0380
        /*027a*/ 	.short	0x0088


	//----- nvinfo : EIATTR_SW_WAR
	.align		4
.L_70:
        /*027c*/ 	.byte	0x04, 0x36
        /*027e*/ 	.short	(.L_72 - .L_71)
.L_71:
        /*0280*/ 	.word	0x00000008
.L_72:


//--------------------- .nv.compat                --------------------------
	.section	.nv.compat,"",@"SHT_CUDA_COMPAT_INFO"
	.align	4
        /*0000*/ 	.byte	0x02, 0x02, 0x01, 0x00, 0x02, 0x05, 0x05, 0x00, 0x02, 0x03, 0x00, 0x00, 0x02, 0x06, 0x01, 0x00


//--------------------- .nv.callgraph             --------------------------
	.section	.nv.callgraph,"",@"SHT_CUDA_CALLGRAPH"
	.align	4
	.sectionentsize	8
	.align		4
        /*0000*/ 	.word	0x00000000
	.align		4
        /*0004*/ 	.word	0xffffffff
	.align		4
        /*0008*/ 	.word	0x00000000
	.align		4
        /*000c*/ 	.word	0xfffffffe
	.align		4
        /*0010*/ 	.word	0x00000000
	.align		4
        /*0014*/ 	.word	0xfffffffd
	.align		4
        /*0018*/ 	.word	0x00000000
	.align		4
        /*001c*/ 	.word	0xfffffffc


//--------------------- .nv.constant4             --------------------------
	.section	.nv.constant4,"a",@progbits
	.align	8
	.align		8
.nv.constant4:
        /*0000*/ 	.dword	_$_str


//--------------------- .text.attn_fwd            --------------------------
	.section	.text.attn_fwd,"ax",@progbits
	.align	128
        .global         attn_fwd
        .type           attn_fwd,@function
        .size           attn_fwd,(.L_x_3 - attn_fwd)
        .other          attn_fwd,@"STO_CUDA_ENTRY STV_DEFAULT"
attn_fwd:
.text.attn_fwd:
[----:B------:R-:W0:Y:S01]  /*0000*/  LDC R1, c[0x0][0x37c] ;  /* 0x0000df00ff017b82 */ /* 0x000e220000000800 */
[----:B------:R-:W1:Y:S07]  /*0010*/  S2R R5, SR_CTAID.X ;  /* 0x0000000000057919 */ /* 0x000e6e0000002500 */
[----:B------:R-:W2:Y:S01]  /*0020*/  S2UR UR7, SR_CTAID.Y ;  /* 0x00000000000779c3 */ /* 0x000ea20000002600 */
[----:B------:R-:W2:Y:S01]  /*0030*/  LDCU.64 UR4, c[0x0][0x3b0] ;  /* 0x00007600ff0477ac */ /* 0x000ea20008000a00 */
[----:B------:R-:W3:Y:S01]  /*0040*/  S2R R0, SR_TID.X ;  /* 0x0000000000007919 */ /* 0x000ee20000002100 */
[----:B------:R-:W4:Y:S05]  /*0050*/  LDCU.64 UR10, c[0x0][0x358] ;  /* 0x00006b00ff0a77ac */ /* 0x000f2a0008000a00 */
[----:B------:R-:W5:Y:S08]  /*0060*/  LDC R17, c[0x0][0x3b8] ;  /* 0x0000ee00ff117b82 */ /* 0x000f700000000800 */
[----:B------:R-:W0:Y:S01]  /*0070*/  LDC.64 R34, c[0x0][0x380] ;  /* 0x0000e000ff227b82 */ /* 0x000e220000000a00 */
[----:B--2---:R-:W-:-:S04]  /*0080*/  UIMAD UR4, UR7, UR4, URZ ;  /* 0x00000004070472a4 */ /* 0x004fc8000f8e02ff */
[----:B------:R-:W-:Y:S01]  /*0090*/  USHF.L.U32 UR6, UR4, 0x1, URZ ;  /* 0x0000000104067899 */ /* 0x000fe200080006ff */
[----:B-1----:R-:W-:Y:S01]  /*00a0*/  IMAD.SHL.U32 R5, R5, 0x20, RZ ;  /* 0x0000002005057824 */ /* 0x002fe200078e00ff */
[----:B---3--:R-:W-:-:S04]  /*00b0*/  SHF.R.U32.HI R3, RZ, 0x5, R0 ;  /* 0x00000005ff037819 */ /* 0x008fc80000011600 */
[----:B------:R-:W-:Y:S02]  /*00c0*/  LOP3.LUT R73, R5, 0x1f, R0, 0xf8, !PT ;  /* 0x0000001f05497812 */ /* 0x000fe400078ef800 */
[----:B------:R-:W-:-:S03]  /*00d0*/  SGXT.U32 R3, R3, 0x2 ;  /* 0x000000020303781a */ /* 0x000fc60000000000 */
[----:B------:R-:W-:Y:S01]  /*00e0*/  IMAD R2, R73, UR5, RZ ;  /* 0x0000000549027c24 */ /* 0x000fe2000f8e02ff */
[----:B------:R-:W-:Y:S01]  /*00f0*/  UIMAD.WIDE UR4, UR4, 0x2, URZ ;  /* 0x00000002040478a5 */ /* 0x000fe2000f8e02ff */
[----:B-----5:R-:W-:Y:S02]  /*0100*/  IMAD R4, R3, R17, RZ ;  /* 0x0000001103047224 */ /* 0x020fe400078e02ff */
[C---:B------:R-:W-:Y:S02]  /*0110*/  IMAD.SHL.U32 R3, R2.reuse, 0x2, RZ ;  /* 0x0000000202037824 */ /* 0x040fe400078e00ff */
[----:B------:R-:W-:-:S03]  /*0120*/  IMAD.HI R2, R2, 0x2, RZ ;  /* 0x0000000202027827 */ /* 0x000fc600078e02ff */
[----:B0-----:R-:W-:Y:S01]  /*0130*/  IADD3 R33, P0, P1, R3, UR6, R34 ;  /* 0x0000000603217c10 */ /* 0x001fe2000f91e022 */
[----:B------:R-:W-:-:S03]  /*0140*/  IMAD R7, R17, 0x4, R4 ;  /* 0x0000000411077824 */ /* 0x000fc600078e0204 */
[----:B------:R-:W-:Y:S01]  /*0150*/  IADD3.X R35, PT, PT, R2, UR5, R35, P0, P1 ;  /* 0x0000000502237c10 */ /* 0x000fe200087e2423 */
[----:B------:R-:W-:Y:S01]  /*0160*/  IMAD R9, R17, 0x4, R7 ;  /* 0x0000000411097824 */ /* 0x000fe200078e0207 */
[----:B------:R-:W-:-:S04]  /*0170*/  LEA R2, P0, R4, R33, 0x1 ;  /* 0x0000002104027211 */ /* 0x000fc800078008ff */
[----:B------:R-:W-:Y:S01]  /*0180*/  LEA.HI.X.SX32 R3, R4, R35, 0x1, P0 ;  /* 0x0000002304037211 */ /* 0x000fe200000f0eff */
[----:B------:R-:W-:Y:S01]  /*0190*/  IMAD R4, R17, 0x4, R9 ;  /* 0x0000000411047824 */ /* 0x000fe200078e0209 */
[-C--:B------:R-:W-:Y:S02]  /*01a0*/  LEA R6, P0, R7, R33.reuse, 0x1 ;  /* 0x0000002107067211 */ /* 0x080fe400078008ff */
[----:B------:R-:W-:Y:S01]  /*01b0*/  LEA R8, P1, R9, R33, 0x1 ;  /* 0x0000002109087211 */ /* 0x000fe200078208ff */
[----:B------:R-:W-:Y:S01]  /*01c0*/  IMAD R13, R17, 0x4, R4 ;  /* 0x00000004110d7824 */ /* 0x000fe200078e0204 */
[----:B------:R-:W-:Y:S01]  /*01d0*/  LEA.HI.X.SX32 R7, R7, R35, 0x1, P0 ;  /* 0x0000002307077211 */ /* 0x000fe200000f0eff */
[----:B----4-:R0:W2:Y:S01]  /*01e0*/  LDG.E.U16 R21, desc[UR10][R2.64] ;  /* 0x0000000a02157981 */ /* 0x0100a2000c1e1500 */
[C---:B------:R-:W-:Y:S01]  /*01f0*/  LEA R10, P0, R4.reuse, R33, 0x1 ;  /* 0x00000021040a7211 */ /* 0x040fe200078008ff */
[----:B------:R-:W-:Y:S01]  /*0200*/  IMAD R14, R17, 0x4, R13 ;  /* 0x00000004110e7824 */ /* 0x000fe200078e020d */
[-C--:B------:R-:W-:Y:S01]  /*0210*/  LEA.HI.X.SX32 R9, R9, R35.reuse, 0x1, P1 ;  /* 0x0000002309097211 */ /* 0x080fe200008f0eff */
[----:B------:R-:W3:Y:S01]  /*0220*/  LDG.E.U16 R22, desc[UR10][R6.64] ;  /* 0x0000000a06167981 */ /* 0x000ee2000c1e1500 */
[----:B------:R-:W-:-:S02]  /*0230*/  LEA.HI.X.SX32 R11, R4, R35, 0x1, P0 ;  /* 0x00000023040b7211 */ /* 0x000fc400000f0eff */
[----:B------:R-:W-:Y:S01]  /*0240*/  LEA R4, R17, R14, 0x2 ;  /* 0x0000000e11047211 */ /* 0x000fe200078e10ff */
[----:B------:R1:W4:Y:S01]  /*0250*/  LDG.E.U16 R23, desc[UR10][R8.64] ;  /* 0x0000000a08177981 */ /* 0x000322000c1e1500 */
[----:B0-----:R-:W-:-:S03]  /*0260*/  LEA R2, P0, R14, R33, 0x1 ;  /* 0x000000210e027211 */ /* 0x001fc600078008ff */
[----:B------:R-:W-:Y:S01]  /*0270*/  IMAD R15, R17, 0x4, R4 ;  /* 0x00000004110f7824 */ /* 0x000fe200078e0204 */
[----:B------:R-:W-:Y:S01]  /*0280*/  LEA R12, P1, R13, R33, 0x1 ;  /* 0x000000210d0c7211 */ /* 0x000fe200078208ff */
[----:B------:R0:W5:Y:S02]  /*0290*/  LDG.E.U16 R24, desc[UR10][R10.64] ;  /* 0x0000000a0a187981 */ /* 0x000164000c1e1500 */
[C---:B------:R-:W-:Y:S01]  /*02a0*/  IMAD R16, R17.reuse, 0x4, R15 ;  /* 0x0000000411107824 */ /* 0x040fe200078e020f */
[----:B------:R-:W-:Y:S02]  /*02b0*/  LEA.HI.X.SX32 R3, R14, R35, 0x1, P0 ;  /* 0x000000230e037211 */ /* 0x000fe400000f0eff */
[C---:B-1----:R-:W-:Y:S01]  /*02c0*/  LEA R8, P0, R4.reuse, R33, 0x1 ;  /* 0x0000002104087211 */ /* 0x042fe200078008ff */
[----:B------:R-:W-:Y:S01]  /*02d0*/  IMAD R18, R17, 0x4, R16 ;  /* 0x0000000411127824 */ /* 0x000fe200078e0210 */
[-C--:B------:R-:W-:Y:S01]  /*02e0*/  LEA.HI.X.SX32 R13, R13, R35.reuse, 0x1, P1 ;  /* 0x000000230d0d7211 */ /* 0x080fe200008f0eff */
[----:B------:R-:W3:Y:S01]  /*02f0*/  LDG.E.U16 R26, desc[UR10][R2.64] ;  /* 0x0000000a021a7981 */ /* 0x000ee2000c1e1500 */
[----:B------:R-:W-:Y:S01]  /*0300*/  LEA.HI.X.SX32 R9, R4, R35, 0x1, P0 ;  /* 0x0000002304097211 */ /* 0x000fe200000f0eff */
[----:B------:R-:W-:Y:S01]  /*0310*/  IMAD R4, R17, 0x4, R18 ;  /* 0x0000000411047824 */ /* 0x000fe200078e0212 */
[----:B------:R-:W-:Y:S01]  /*0320*/  LEA R6, P0, R15, R33, 0x1 ;  /* 0x000000210f067211 */ /* 0x000fe200078008ff */
[----:B------:R1:W3:Y:S02]  /*0330*/  LDG.E.U16 R25, desc[UR10][R12.64] ;  /* 0x0000000a0c197981 */ /* 0x0002e4000c1e1500 */
[----:B------:R-:W-:Y:S01]  /*0340*/  IMAD R19, R17, 0x4, R4 ;  /* 0x0000000411137824 */ /* 0x000fe200078e0204 */
[----:B------:R-:W-:Y:S01]  /*0350*/  LEA.HI.X.SX32 R7, R15, R35, 0x1, P0 ;  /* 0x000000230f077211 */ /* 0x000fe200000f0eff */
[----:B------:R-:W5:Y:S01]  /*0360*/  LDG.E.U16 R27, desc[UR10][R8.64] ;  /* 0x0000000a081b7981 */ /* 0x000f62000c1e1500 */
[----:B0-----:R-:W-:-:S02]  /*0370*/  LEA R10, P0, R4, R33, 0x1 ;  /* 0x00000021040a7211 */ /* 0x001fc400078008ff */
[----:B------:R-:W-:Y:S01]  /*0380*/  LEA R14, P1, R16, R33, 0x1 ;  /* 0x00000021100e7211 */ /* 0x000fe200078208ff */
[----:B------:R0:W5:Y:S01]  /*0390*/  LDG.E.U16 R28, desc[UR10][R6.64] ;  /* 0x0000000a061c7981 */ /* 0x000162000c1e1500 */
[----:B-1----:R-:W-:-:S04]  /*03a0*/  IMAD R13, R17, 0x4, R19 ;  /* 0x00000004110d7824 */ /* 0x002fc800078e0213 */
[----:B------:R-:W-:Y:S01]  /*03b0*/  IMAD R20, R17, 0x4, R13 ;  /* 0x0000000411147824 */ /* 0x000fe200078e020d */
[----:B------:R-:W-:Y:S02]  /*03c0*/  LEA.HI.X.SX32 R11, R4, R35, 0x1, P0 ;  /* 0x00000023040b7211 */ /* 0x000fe400000f0eff */
[----:B------:R-:W-:Y:S02]  /*03d0*/  LEA R12, P0, R13, R33, 0x1 ;  /* 0x000000210d0c7211 */ /* 0x000fe400078008ff */
[----:B------:R-:W-:Y:S02]  /*03e0*/  LEA R3, R17, R20, 0x2 ;  /* 0x0000001411037211 */ /* 0x000fe400078e10ff */
[-C--:B------:R-:W-:Y:S01]  /*03f0*/  LEA.HI.X.SX32 R15, R16, R35.reuse, 0x1, P1 ;  /* 0x00000023100f7211 */ /* 0x080fe200008f0eff */
[----:B------:R-:W5:Y:S01]  /*0400*/  LDG.E.U16 R11, desc[UR10][R10.64] ;  /* 0x0000000a0a0b7981 */ /* 0x000f62000c1e1500 */
[----:B------:R-:W-:Y:S02]  /*0410*/  LEA.HI.X.SX32 R13, R13, R35, 0x1, P0 ;  /* 0x000000230d0d7211 */ /* 0x000fe400000f0eff */
[-C--:B------:R-:W-:Y:S01]  /*0420*/  LEA R16, P1, R3, R33.reuse, 0x1 ;  /* 0x0000002103107211 */ /* 0x080fe200078208ff */
[----:B------:R-:W-:Y:S01]  /*0430*/  IMAD R4, R17, 0x4, R3 ;  /* 0x0000000411047824 */ /* 0x000fe200078e0203 */
[----:B------:R-:W-:Y:S01]  /*0440*/  LEA R2, P0, R18, R33, 0x1 ;  /* 0x0000002112027211 */ /* 0x000fe200078008ff */
[----:B------:R1:W5:Y:S01]  /*0450*/  LDG.E.U16 R29, desc[UR10][R14.64] ;  /* 0x0000000a0e1d7981 */ /* 0x000362000c1e1500 */
[----:B------:R-:W-:-:S02]  /*0460*/  LEA.HI.X.SX32 R17, R3, R35, 0x1, P1 ;  /* 0x0000002303117211 */ /* 0x000fc400008f0eff */
[----:B------:R-:W-:Y:S01]  /*0470*/  LEA.HI.X.SX32 R3, R18, R35, 0x1, P0 ;  /* 0x0000002312037211 */ /* 0x000fe200000f0eff */
[----:B------:R1:W5:Y:S01]  /*0480*/  LDG.E.U16 R31, desc[UR10][R12.64] ;  /* 0x0000000a0c1f7981 */ /* 0x000362000c1e1500 */
[----:B0-----:R-:W-:-:S03]  /*0490*/  LEA R6, P0, R19, R33, 0x1 ;  /* 0x0000002113067211 */ /* 0x001fc600078008ff */
[----:B------:R-:W5:Y:S01]  /*04a0*/  LDG.E.U16 R17, desc[UR10][R16.64] ;  /* 0x0000000a10117981 */ /* 0x000f62000c1e1500 */
[----:B------:R-:W-:Y:S02]  /*04b0*/  LEA.HI.X.SX32 R7, R19, R35, 0x1, P0 ;  /* 0x0000002313077211 */ /* 0x000fe400000f0eff */
[-C--:B------:R-:W-:Y:S01]  /*04c0*/  LEA R8, P1, R20, R33.reuse, 0x1 ;  /* 0x0000002114087211 */ /* 0x080fe200078208ff */
[----:B------:R-:W5:Y:S04]  /*04d0*/  LDG.E.U16 R10, desc[UR10][R2.64] ;  /* 0x0000000a020a7981 */ /* 0x000f68000c1e1500 */
[----:B------:R0:W5:Y:S01]  /*04e0*/  LDG.E.U16 R6, desc[UR10][R6.64] ;  /* 0x0000000a06067981 */ /* 0x000162000c1e1500 */
[----:B-1----:R-:W-:Y:S02]  /*04f0*/  LEA R14, P0, R4, R33, 0x1 ;  /* 0x00000021040e7211 */ /* 0x002fe400078008ff */
[----:B------:R-:W-:-:S02]  /*0500*/  LEA.HI.X.SX32 R9, R20, R35, 0x1, P1 ;  /* 0x0000002314097211 */ /* 0x000fc400008f0eff */
[----:B------:R-:W-:-:S03]  /*0510*/  LEA.HI.X.SX32 R15, R4, R35, 0x1, P0 ;  /* 0x00000023040f7211 */ /* 0x000fc600000f0eff */
[----:B------:R1:W5:Y:S04]  /*0520*/  LDG.E.U16 R8, desc[UR10][R8.64] ;  /* 0x0000000a08087981 */ /* 0x000368000c1e1500 */
[----:B------:R0:W5:Y:S01]  /*0530*/  LDG.E.U16 R14, desc[UR10][R14.64] ;  /* 0x0000000a0e0e7981 */ /* 0x000162000c1e1500 */
[----:B------:R-:W1:Y:S01]  /*0540*/  S2UR UR6, SR_CgaCtaId ;  /* 0x00000000000679c3 */ /* 0x000e620000008800 */
[----:B------:R-:W1:Y:S01]  /*0550*/  S2R R4, SR_TID.X ;  /* 0x0000000000047919 */ /* 0x000e620000002100 */
[----:B------:R-:W-:Y:S02]  /*0560*/  LOP3.LUT R13, R0, 0x3f, RZ, 0xc0, !PT ;  /* 0x0000003f000d7812 */ /* 0x000fe400078ec0ff */
[----:B------:R-:W-:Y:S01]  /*0570*/  SHF.R.S32.HI R72, RZ, 0x6, R0 ;  /* 0x00000006ff487819 */ /* 0x000fe20000011400 */
[----:B------:R-:W-:-:S02]  /*0580*/  UMOV UR4, 0x400 ;  /* 0x0000040000047882 */ /* 0x000fc40000000000 */
[----:B------:R-:W-:Y:S01]  /*0590*/  IMAD.SHL.U32 R19, R13, 0x2, RZ ;  /* 0x000000020d137824 */ /* 0x000fe200078e00ff */
[----:B------:R-:W-:Y:S02]  /*05a0*/  SGXT R72, R72, 0x1 ;  /* 0x000000014848781a */ /* 0x000fe40000000200 */
[----:B0-----:R-:W-:Y:S02]  /*05b0*/  SHF.R.S32.HI R7, RZ, 0x3, R0 ;  /* 0x00000003ff077819 */ /* 0x001fe40000011400 */
[----:B------:R-:W-:Y:S02]  /*05c0*/  LOP3.LUT R72, R19, 0x90, R72, 0x78, !PT ;  /* 0x0000009013487812 */ /* 0x000fe400078e7848 */
[----:B------:R-:W-:Y:S02]  /*05d0*/  SHF.R.S32.HI R3, RZ, 0x4, R0 ;  /* 0x00000004ff037819 */ /* 0x000fe40000011400 */
[----:B------:R-:W-:Y:S01]  /*05e0*/  LOP3.LUT R71, R72, 0x20, RZ, 0x3c, !PT ;  /* 0x0000002048477812 */ /* 0x000fe200078e3cff */
[----:B-1----:R-:W-:Y:S01]  /*05f0*/  ULEA UR6, UR6, UR4, 0x18 ;  /* 0x0000000406067291 */ /* 0x002fe2000f8ec0ff */
[----:B------:R-:W-:-:S02]  /*0600*/  SGXT R3, R3, 0x1 ;  /* 0x000000010303781a */ /* 0x000fc40000000200 */
[----:B------:R-:W-:Y:S02]  /*0610*/  LOP3.LUT R9, R0, 0x60, RZ, 0xc0, !PT ;  /* 0x0000006000097812 */ /* 0x000fe400078ec0ff */
[----:B------:R-:W-:Y:S02]  /*0620*/  LOP3.LUT R2, R4, 0x7, RZ, 0xc0, !PT ;  /* 0x0000000704027812 */ /* 0x000fe400078ec0ff */
[----:B------:R-:W-:Y:S02]  /*0630*/  SGXT R4, R7, 0x1 ;  /* 0x000000010704781a */ /* 0x000fe40000000200 */
[----:B------:R-:W-:Y:S02]  /*0640*/  LOP3.LUT R12, R0, 0x20, RZ, 0xc0, !PT ;  /* 0x00000020000c7812 */ /* 0x000fe400078ec0ff */
[----:B------:R-:W-:Y:S02]  /*0650*/  LOP3.LUT R7, R4, 0x440, RZ, 0xc0, !PT ;  /* 0x0000044004077812 */ /* 0x000fe400078ec0ff */
[----:B------:R-:W-:Y:S01]  /*0660*/  LOP3.LUT R3, R3, 0x804, RZ, 0xc0, !PT ;  /* 0x0000080403037812 */ /* 0x000fe200078ec0ff */
[----:B------:R-:W-:-:S02]  /*0670*/  IMAD.SHL.U32 R15, R0, 0x2, RZ ;  /* 0x00000002000f7824 */ /* 0x000fc400078e00ff */
[----:B------:R-:W-:Y:S02]  /*0680*/  IMAD.SHL.U32 R4, R9, 0x8, RZ ;  /* 0x0000000809047824 */ /* 0x000fe400078e00ff */
[----:B------:R-:W-:Y:S02]  /*0690*/  IMAD R9, R2, 0x8, R7 ;  /* 0x0000000802097824 */ /* 0x000fe400078e0207 */
[----:B------:R-:W-:Y:S01]  /*06a0*/  IMAD R7, R12, 0x4, R3 ;  /* 0x000000040c077824 */ /* 0x000fe200078e0203 */
[----:B------:R-:W-:Y:S01]  /*06b0*/  LOP3.LUT R4, R4, 0x3c, R15, 0xf8, !PT ;  /* 0x0000003c04047812 */ /* 0x000fe200078ef80f */
[----:B------:R-:W-:Y:S01]  /*06c0*/  IMAD.SHL.U32 R3, R0, 0x40, RZ ;  /* 0x0000004000037824 */ /* 0x000fe200078e00ff */
[----:B------:R-:W-:-:S04]  /*06d0*/  LOP3.LUT R12, R9, 0x40, R0, 0x78, !PT ;  /* 0x00000040090c7812 */ /* 0x000fc800078e7800 */
[----:B------:R-:W-:Y:S02]  /*06e0*/  LOP3.LUT R3, R4, 0x40, R3, 0xf8, !PT ;  /* 0x0000004004037812 */ /* 0x000fe400078ef803 */
[----:B------:R-:W-:Y:S02]  /*06f0*/  IADD3 R4, PT, PT, R7, R12, RZ ;  /* 0x0000000c07047210 */ /* 0x000fe40007ffe0ff */
[C---:B------:R-:W-:Y:S02]  /*0700*/  LOP3.LUT R7, R0.reuse, 0x60, RZ, 0xc0, !PT ;  /* 0x0000006000077812 */ /* 0x040fe400078ec0ff */
[----:B------:R-:W-:Y:S01]  /*0710*/  LOP3.LUT R74, R0, 0x7f, RZ, 0xc0, !PT ;  /* 0x0000007f004a7812 */ /* 0x000fe200078ec0ff */
[----:B------:R-:W-:Y:S01]  /*0720*/  IMAD.MOV.U32 R61, RZ, RZ, -0x800000 ;  /* 0xff800000ff3d7424 */ /* 0x000fe200078e00ff */
[----:B------:R-:W-:Y:S01]  /*0730*/  MOV R113, 0x3f800000 ;  /* 0x3f80000000717802 */ /* 0x000fe20000000f00 */
[----:B------:R-:W-:Y:S01]  /*0740*/  IMAD.MOV.U32 R60, RZ, RZ, -0x800000 ;  /* 0xff800000ff3c7424 */ /* 0x000fe200078e00ff */
[----:B------:R-:W-:Y:S01]  /*0750*/  CS2R R32, SRZ ;  /* 0x0000000000207805 */ /* 0x000fe2000001ff00 */
[----:B------:R-:W-:Y:S01]  /*0760*/  IMAD.MOV.U32 R59, RZ, RZ, -0x800000 ;  /* 0xff800000ff3b7424 */ /* 0x000fe200078e00ff */
[----:B------:R-:W-:Y:S01]  /*0770*/  CS2R R34, SRZ ;  /* 0x0000000000227805 */ /* 0x000fe2000001ff00 */
[----:B------:R-:W-:Y:S01]  /*0780*/  IMAD.MOV.U32 R58, RZ, RZ, -0x800000 ;  /* 0xff800000ff3a7424 */ /* 0x000fe200078e00ff */
[----:B------:R-:W-:Y:S01]  /*0790*/  CS2R R44, SRZ ;  /* 0x00000000002c7805 */ /* 0x000fe2000001ff00 */
[----:B------:R-:W-:Y:S01]  /*07a0*/  IMAD.MOV.U32 R114, RZ, RZ, 0x3f800000 ;  /* 0x3f800000ff727424 */ /* 0x000fe200078e00ff */
[----:B------:R-:W-:Y:S01]  /*07b0*/  CS2R R46, SRZ ;  /* 0x00000000002e7805 */ /* 0x000fe2000001ff00 */
[----:B------:R-:W-:Y:S01]  /*07c0*/  IMAD.MOV.U32 R115, RZ, RZ, 0x3f800000 ;  /* 0x3f800000ff737424 */ /* 0x000fe200078e00ff */
[----:B------:R-:W-:Y:S01]  /*07d0*/  CS2R R36, SRZ ;  /* 0x0000000000247805 */ /* 0x000fe2000001ff00 */
[----:B------:R-:W-:Y:S01]  /*07e0*/  IMAD.MOV.U32 R112, RZ, RZ, 0x3f800000 ;  /* 0x3f800000ff707424 */ /* 0x000fe200078e00ff */
[----:B------:R-:W-:-:S02]  /*07f0*/  CS2R R38, SRZ ;  /* 0x0000000000267805 */ /* 0x000fc4000001ff00 */
[----:B------:R-:W-:Y:S02]  /*0800*/  CS2R R40, SRZ ;  /* 0x0000000000287805 */ /* 0x000fe4000001ff00 */
[----:B------:R-:W-:Y:S02]  /*0810*/  CS2R R42, SRZ ;  /* 0x00000000002a7805 */ /* 0x000fe4000001ff00 */
[----:B------:R-:W-:Y:S01]  /*0820*/  ISETP.GE.U32.AND P5, PT, R74, 0x20, PT ;  /* 0x000000204a00780c */ /* 0x000fe20003fa6070 */
[C---:B------:R-:W-:Y:S01]  /*0830*/  IMAD.SHL.U32 R16, R0.reuse, 0x2, RZ ;  /* 0x0000000200107824 */ /* 0x040fe200078e00ff */
[----:B------:R-:W-:Y:S01]  /*0840*/  LOP3.LUT R12, R0, 0x7, RZ, 0xc0, !PT ;  /* 0x00000007000c7812 */ /* 0x000fe200078ec0ff */
[----:B--2---:R-:W-:Y:S04]  /*0850*/  STS.U16 [R72+UR6], R21 ;  /* 0x0000001548007988 */ /* 0x004fe80008000406 */
[----:B----4-:R-:W-:Y:S04]  /*0860*/  STS.U16 [R72+UR6+0x200], R23 ;  /* 0x0002001748007988 */ /* 0x010fe80008000406 */
[----:B---3--:R-:W-:Y:S04]  /*0870*/  STS.U16 [R72+UR6+0x400], R25 ;  /* 0x0004001948007988 */ /* 0x008fe80008000406 */
[----:B-----5:R-:W-:Y:S04]  /*0880*/  STS.U16 [R72+UR6+0x600], R27 ;  /* 0x0006001b48007988 */ /* 0x020fe80008000406 */
[----:B------:R-:W-:Y:S04]  /*0890*/  STS.U16 [R72+UR6+0xa00], R11 ;  /* 0x000a000b48007988 */ /* 0x000fe80008000406 */
[----:B------:R-:W-:Y:S04]  /*08a0*/  STS.U16 [R72+UR6+0x800], R29 ;  /* 0x0008001d48007988 */ /* 0x000fe80008000406 */
[----:B------:R-:W-:Y:S04]  /*08b0*/  STS.U16 [R72+UR6+0xc00], R31 ;  /* 0x000c001f48007988 */ /* 0x000fe80008000406 */
[----:B------:R-:W-:Y:S04]  /*08c0*/  STS.U16 [R72+UR6+0xe00], R17 ;  /* 0x000e001148007988 */ /* 0x000fe80008000406 */
[----:B------:R0:W-:Y:S02]  /*08d0*/  STS.U16 [R71+UR6+0xb00], R6 ;  /* 0x000b000647007988 */ /* 0x0001e40008000406 */
[----:B0-----:R-:W-:-:S05]  /*08e0*/  VIADD R6, R5, 0x20 ;  /* 0x0000002005067836 */ /* 0x001fca0000000000 */
[----:B------:R-:W-:Y:S01]  /*08f0*/  ISETP.GE.AND P0, PT, R6, 0x1, PT ;  /* 0x000000010600780c */ /* 0x000fe20003f06270 */
[----:B------:R-:W-:Y:S01]  /*0900*/  STS.U16 [R71+UR6+0x100], R22 ;  /* 0x0001001647007988 */ /* 0x000fe20008000406 */
[----:B------:R-:W-:-:S03]  /*0910*/  LOP3.LUT R11, R0, 0x20, RZ, 0xc0, !PT ;  /* 0x00000020000b7812 */ /* 0x000fc600078ec0ff */
[----:B------:R-:W-:Y:S01]  /*0920*/  STS.U16 [R71+UR6+0x300], R24 ;  /* 0x0003001847007988 */ /* 0x000fe20008000406 */
[----:B------:R-:W-:-:S03]  /*0930*/  IMAD.SHL.U32 R17, R7, 0x8, RZ ;  /* 0x0000000807117824 */ /* 0x000fc600078e00ff */
[----:B------:R-:W-:Y:S04]  /*0940*/  STS.U16 [R71+UR6+0x500], R26 ;  /* 0x0005001a47007988 */ /* 0x000fe80008000406 */
[----:B------:R-:W-:Y:S04]  /*0950*/  STS.U16 [R71+UR6+0x700], R28 ;  /* 0x0007001c47007988 */ /* 0x000fe80008000406 */
[----:B------:R-:W-:Y:S04]  /*0960*/  STS.U16 [R71+UR6+0x900], R10 ;  /* 0x0009000a47007988 */ /* 0x000fe80008000406 */
[----:B------:R0:W-:Y:S04]  /*0970*/  STS.U16 [R71+UR6+0xd00], R8 ;  /* 0x000d000847007988 */ /* 0x0001e80008000406 */
[----:B------:R1:W-:Y:S01]  /*0980*/  STS.U16 [R71+UR6+0xf00], R14 ;  /* 0x000f000e47007988 */ /* 0x0003e20008000406 */
[----:B0-----:R-:W-:Y:S01]  /*0990*/  LOP3.LUT R8, R0, 0x1c, RZ, 0xc0, !PT ;  /* 0x0000001c00087812 */ /* 0x001fe200078ec0ff */
[----:B------:R-:W-:Y:S06]  /*09a0*/  @!P0 BRA `(.L_x_0) ;  /* 0x0000001800848947 */ /* 0x000fec0003800000 */
[C---:B------:R-:W-:Y:S01]  /*09b0*/  LEA.HI R18, R8.reuse, 0x10, RZ, 0x1e ;  /* 0x0000001008127811 */ /* 0x040fe200078ff0ff */
[----:B-1----:R-:W0:Y:S01]  /*09c0*/  LDC.64 R14, c[0x0][0x3c0] ;  /* 0x0000f000ff0e7b82 */ /* 0x002e220000000a00 */
[----:B------:R-:W-:Y:S01]  /*09d0*/  LEA.HI R10, R8, 0x18, RZ, 0x1e ;  /* 0x00000018080a7811 */ /* 0x000fe200078ff0ff */
[----:B------:R-:W-:Y:S01]  /*09e0*/  IMAD.SHL.U32 R19, R0, 0x8, RZ ;  /* 0x0000000800137824 */ /* 0x000fe200078e00ff */
[C---:B------:R-:W-:Y:S01]  /*09f0*/  LEA.HI R20, R8.reuse, 0x8, RZ, 0x1e ;  /* 0x0000000808147811 */ /* 0x040fe200078ff0ff */
[C---:B------:R-:W-:Y:S01]  /*0a00*/  IMAD.IADD R9, R5.reuse, 0x1, R18 ;  /* 0x0000000105097824 */ /* 0x040fe200078e0212 */
[----:B------:R-:W-:Y:S01]  /*0a10*/  SHF.R.S32.HI R18, RZ, 0x2, R0 ;  /* 0x00000002ff127819 */ /* 0x000fe20000011400 */
[----:B------:R-:W1:Y:S01]  /*0a20*/  LDCU UR8, c[0x0][0x3c8] ;  /* 0x00007900ff0877ac */ /* 0x000e620008000800 */
[----:B------:R-:W-:Y:S01]  /*0a30*/  LEA.HI R7, R8, R5, RZ, 0x1e ;  /* 0x0000000508077211 */ /* 0x000fe200078ff0ff */
[C---:B------:R-:W-:Y:S01]  /*0a40*/  IMAD.IADD R8, R5.reuse, 0x1, R10 ;  /* 0x0000000105087824 */ /* 0x040fe200078e020a */
[----:B------:R-:W-:Y:S01]  /*0a50*/  IADD3 R10, PT, PT, R5, R20, RZ ;  /* 0x00000014050a7210 */ /* 0x000fe20007ffe0ff */
[----:B------:R-:W-:Y:S01]  /*0a60*/  IMAD.SHL.U32 R5, R12, 0x10, RZ ;  /* 0x000000100c057824 */ /* 0x000fe200078e00ff */
[----:B------:R-:W-:Y:S01]  /*0a70*/  SGXT R18, R18, 0x1 ;  /* 0x000000011212781a */ /* 0x000fe20000000200 */
[----:B------:R-:W-:Y:S01]  /*0a80*/  IMAD R20, R12, 0x4, R11 ;  /* 0x000000040c147824 */ /* 0x000fe200078e020b */
[----:B------:R-:W-:Y:S01]  /*0a90*/  LOP3.LUT R19, R19, 0x30, RZ, 0xc0, !PT ;  /* 0x0000003013137812 */ /* 0x000fe200078ec0ff */
[----:B------:R-:W2:Y:S01]  /*0aa0*/  LDCU.64 UR12, c[0x0][0x388] ;  /* 0x00007100ff0c77ac */ /* 0x000ea20008000a00 */
[----:B------:R-:W-:Y:S01]  /*0ab0*/  LOP3.LUT R21, R18, 0x90, RZ, 0xc0, !PT ;  /* 0x0000009012157812 */ /* 0x000fe200078ec0ff */
[----:B------:R-:W3:Y:S01]  /*0ac0*/  LDC R32, c[0x0][0x3d8] ;  /* 0x0000f600ff207b82 */ /* 0x000ee20000000800 */
[----:B------:R-:W-:Y:S01]  /*0ad0*/  SHF.R.U32.HI R18, RZ, 0x6, R0 ;  /* 0x00000006ff127819 */ /* 0x000fe20000011600 */
[----:B------:R-:W-:Y:S01]  /*0ae0*/  IMAD R19, R12, 0x40, R19 ;  /* 0x000000400c137824 */ /* 0x000fe200078e0213 */
[----:B------:R-:W-:Y:S01]  /*0af0*/  LOP3.LUT R5, R5, 0x30, R16, 0x78, !PT ;  /* 0x0000003005057812 */ /* 0x000fe200078e7810 */
[----:B------:R-:W-:Y:S01]  /*0b00*/  IMAD.SHL.U32 R12, R0, 0x20, RZ ;  /* 0x00000020000c7824 */ /* 0x000fe200078e00ff */
[----:B------:R-:W-:Y:S01]  /*0b10*/  SHF.R.U32.HI R22, RZ, 0x1, R11 ;  /* 0x00000001ff167819 */ /* 0x000fe2000001160b */
[----:B------:R-:W4:Y:S01]  /*0b20*/  LDCU.64 UR4, c[0x0][0x3d0] ;  /* 0x00007a00ff0477ac */ /* 0x000f220008000a00 */
[----:B------:R-:W-:Y:S01]  /*0b30*/  SGXT.U32 R18, R18, 0x1 ;  /* 0x000000011212781a */ /* 0x000fe20000000000 */
[----:B------:R-:W-:Y:S01]  /*0b40*/  IMAD.U32 R11, R20, 0x20, R5 ;  /* 0x00000020140b7824 */ /* 0x000fe200078e0005 */
[----:B------:R-:W-:Y:S01]  /*0b50*/  LOP3.LUT R20, R12, 0x360, RZ, 0xc0, !PT ;  /* 0x000003600c147812 */ /* 0x000fe200078ec0ff */
[----:B------:R-:W5:Y:S01]  /*0b60*/  LDC.64 R82, c[0x0][0x390] ;  /* 0x0000e400ff527b82 */ /* 0x000f620000000a00 */
[C---:B------:R-:W-:Y:S01]  /*0b70*/  LOP3.LUT R23, R21.reuse, R22, RZ, 0x3c, !PT ;  /* 0x0000001615177212 */ /* 0x040fe200078e3cff */
[----:B0-----:R-:W-:Y:S01]  /*0b80*/  IMAD R22, R18, R15, RZ ;  /* 0x0000000f12167224 */ /* 0x001fe200078e02ff */
[----:B------:R-:W-:Y:S01]  /*0b90*/  LOP3.LUT R17, R21, R17, RZ, 0xfc, !PT ;  /* 0x0000001115117212 */ /* 0x000fe200078efcff */
[----:B-1----:R-:W-:Y:S01]  /*0ba0*/  IMAD R18, R13, UR8, RZ ;  /* 0x000000080d127c24 */ /* 0x002fe2000f8e02ff */
[----:B------:R-:W-:Y:S01]  /*0bb0*/  LOP3.LUT R5, R21, 0x160, R12, 0xf8, !PT ;  /* 0x0000016015057812 */ /* 0x000fe200078ef80c */
[----:B------:R-:W-:Y:S01]  /*0bc0*/  IMAD R24, R15, 0x2, R22 ;  /* 0x000000020f187824 */ /* 0x000fe200078e0216 */
[----:B------:R-:W-:Y:S01]  /*0bd0*/  IADD3 R12, PT, PT, R23, UR6, R20 ;  /* 0x00000006170c7c10 */ /* 0x000fe2000fffe014 */
[----:B------:R-:W-:Y:S01]  /*0be0*/  IMAD.MOV.U32 R78, RZ, RZ, -0x800000 ;  /* 0xff800000ff4e7424 */ /* 0x000fe200078e00ff */
[--C-:B------:R-:W-:Y:S01]  /*0bf0*/  LOP3.LUT R20, R19, 0x10, R16.reuse, 0x78, !PT ;  /* 0x0000001013147812 */ /* 0x100fe200078e7810 */
[----:B------:R-:W-:Y:S01]  /*0c00*/  IMAD.MOV.U32 R68, RZ, RZ, RZ ;  /* 0x000000ffff447224 */ /* 0x000fe200078e00ff */
[----:B------:R-:W-:Y:S01]  /*0c10*/  LOP3.LUT R19, R17, 0x10, R16, 0x78, !PT ;  /* 0x0000001011137812 */ /* 0x000fe200078e7810 */
[----:B------:R-:W-:Y:S01]  /*0c20*/  IMAD.MOV.U32 R76, RZ, RZ, -0x800000 ;  /* 0xff800000ff4c7424 */ /* 0x000fe200078e00ff */
[C---:B------:R-:W-:Y:S01]  /*0c30*/  LOP3.LUT R16, R0.reuse, 0x3, RZ, 0xc0, !PT ;  /* 0x0000000300107812 */ /* 0x040fe200078ec0ff */
[----:B----4-:R-:W-:Y:S01]  /*0c40*/  UIMAD UR4, UR7, UR4, URZ ;  /* 0x00000004070472a4 */ /* 0x010fe2000f8e02ff */
[----:B------:R-:W-:Y:S01]  /*0c50*/  LOP3.LUT R17, R0, 0x10, RZ, 0xc0, !PT ;  /* 0x0000001000117812 */ /* 0x000fe200078ec0ff */
[----:B------:R-:W-:Y:S01]  /*0c60*/  IMAD.MOV.U32 R75, RZ, RZ, -0x800000 ;  /* 0xff800000ff4b7424 */ /* 0x000fe200078e00ff */
[----:B------:R-:W-:Y:S01]  /*0c70*/  LEA R16, R16, UR6, 0x5 ;  /* 0x0000000610107c11 */ /* 0x000fe2000f8e28ff */
[----:B------:R-:W-:Y:S01]  /*0c80*/  USHF.L.U32 UR8, UR4, 0x1, URZ ;  /* 0x0000000104087899 */ /* 0x000fe200080006ff */
[----:B------:R-:W-:Y:S01]  /*0c90*/  LEA R26, R15, R24, 0x1 ;  /* 0x000000180f1a7211 */ /* 0x000fe200078e08ff */
[C---:B------:R-:W-:Y:S01]  /*0ca0*/  IMAD R13, R17.reuse, 0x20, R20 ;  /* 0x00000020110d7824 */ /* 0x040fe200078e0214 */
[----:B------:R-:W-:Y:S01]  /*0cb0*/  SHF.R.U32.HI R21, RZ, 0x4, R0 ;  /* 0x00000004ff157819 */ /* 0x000fe20000011600 */
[----:B------:R-:W-:Y:S01]  /*0cc0*/  IMAD R30, R17, 0x40, R16 ;  /* 0x00000040111e7824 */ /* 0x000fe200078e0210 */
[----:B------:R-:W-:Y:S01]  /*0cd0*/  ISETP.GE.U32.AND P6, PT, R74, 0x40, PT ;  /* 0x000000404a00780c */ /* 0x000fe20003fc6070 */
[----:B------:R-:W-:Y:S01]  /*0ce0*/  IMAD R28, R15, 0x2, R26 ;  /* 0x000000020f1c7824 */ /* 0x000fe200078e021a */
[----:B------:R-:W-:Y:S01]  /*0cf0*/  MOV R77, 0xff800000 ;  /* 0xff800000004d7802 */ /* 0x000fe20000000f00 */
[----:B------:R-:W-:Y:S01]  /*0d00*/  IMAD R16, R14, UR7, RZ ;  /* 0x000000070e107c24 */ /* 0x000fe2000f8e02ff */
[----:B------:R-:W-:Y:S01]  /*0d10*/  CS2R R34, SRZ ;  /* 0x0000000000227805 */ /* 0x000fe2000001ff00 */
[----:B------:R-:W-:Y:S01]  /*0d20*/  IMAD.IADD R14, R19, 0x1, R30 ;  /* 0x00000001130e7824 */ /* 0x000fe200078e021e */
[----:B------:R-:W-:Y:S01]  /*0d30*/  LEA R30, R15, R28, 0x1 ;  /* 0x0000001c0f1e7211 */ /* 0x000fe200078e08ff */
[----:B------:R-:W-:Y:S01]  /*0d40*/  IMAD.SHL.U32 R20, R18, 0x2, RZ ;  /* 0x0000000212147824 */ /* 0x000fe200078e00ff */
[----:B------:R-:W-:Y:S01]  /*0d50*/  CS2R R44, SRZ ;  /* 0x00000000002c7805 */ /* 0x000fe2000001ff00 */
[----:B------:R-:W-:Y:S01]  /*0d60*/  IMAD.SHL.U32 R17, R16, 0x2, RZ ;  /* 0x0000000210117824 */ /* 0x000fe200078e00ff */
[----:B------:R-:W-:Y:S01]  /*0d70*/  CS2R R46, SRZ ;  /* 0x00000000002e7805 */ /* 0x000fe2000001ff00 */
[----:B------:R-:W-:Y:S01]  /*0d80*/  IMAD.HI R19, R18, 0x2, RZ ;  /* 0x0000000212137827 */ /* 0x000fe200078e02ff */
[----:B------:R-:W-:-:S02]  /*0d90*/  CS2R R36, SRZ ;  /* 0x0000000000247805 */ /* 0x000fc4000001ff00 */
[----:B------:R-:W-:Y:S02]  /*0da0*/  CS2R R38, SRZ ;  /* 0x0000000000267805 */ /* 0x000fe4000001ff00 */
[----:B--2---:R-:W-:Y:S01]  /*0db0*/  IADD3 R97, P0, P1, R20, UR12, R17 ;  /* 0x0000000c14617c10 */ /* 0x004fe2000f91e011 */
[----:B------:R-:W-:Y:S01]  /*0dc0*/  IMAD.HI R16, R16, 0x2, RZ ;  /* 0x0000000210107827 */ /* 0x000fe200078e02ff */
[----:B------:R-:W-:Y:S02]  /*0dd0*/  LOP3.LUT R17, R0, 0xf, RZ, 0xc0, !PT ;  /* 0x0000000f00117812 */ /* 0x000fe400078ec0ff */
[----:B------:R-:W-:Y:S02]  /*0de0*/  CS2R R40, SRZ ;  /* 0x0000000000287805 */ /* 0x000fe4000001ff00 */
[-C--:B------:R-:W-:Y:S01]  /*0df0*/  LEA R104, P3, R28, R97.reuse, 0x1 ;  /* 0x000000611c687211 */ /* 0x080fe200078608ff */
[----:B------:R-:W-:Y:S01]  /*0e00*/  IMAD R18, R15, 0x2, R30 ;  /* 0x000000020f127824 */ /* 0x000fe200078e021e */
[----:B------:R-:W-:Y:S01]  /*0e10*/  IADD3.X R27, PT, PT, R19, UR13, R16, P0, P1 ;  /* 0x0000000d131b7c10 */ /* 0x000fe200087e2410 */
[----:B------:R-:W-:Y:S01]  /*0e20*/  IMAD R19, R17, UR5, RZ ;  /* 0x0000000511137c24 */ /* 0x000fe2000f8e02ff */
[----:B------:R-:W-:Y:S01]  /*0e30*/  SGXT.U32 R16, R21, 0x3 ;  /* 0x000000031510781a */ /* 0x000fe20000000000 */
[----:B------:R-:W-:Y:S01]  /*0e40*/  IMAD R20, R15, 0x2, R18 ;  /* 0x000000020f147824 */ /* 0x000fe200078e0212 */
[-C--:B------:R-:W-:Y:S01]  /*0e50*/  LEA R110, P0, R22, R97.reuse, 0x1 ;  /* 0x00000061166e7211 */ /* 0x080fe200078008ff */
[----:B------:R-:W-:Y:S01]  /*0e60*/  IMAD.SHL.U32 R21, R19, 0x2, RZ ;  /* 0x0000000213157824 */ /* 0x000fe200078e00ff */
[-C--:B------:R-:W-:Y:S01]  /*0e70*/  LEA R108, P1, R24, R97.reuse, 0x1 ;  /* 0x00000061186c7211 */ /* 0x080fe200078208ff */
[----:B------:R-:W-:Y:S01]  /*0e80*/  IMAD R17, R15, 0x2, R20 ;  /* 0x000000020f117824 */ /* 0x000fe200078e0214 */
[----:B------:R-:W-:Y:S01]  /*0e90*/  LEA R106, P2, R26, R97, 0x1 ;  /* 0x000000611a6a7211 */ /* 0x000fe200078408ff */
[----:B---3--:R-:W-:Y:S01]  /*0ea0*/  IMAD R23, R16, R32, RZ ;  /* 0x0000002010177224 */ /* 0x008fe200078e02ff */
[----:B------:R-:W-:Y:S01]  /*0eb0*/  LEA.HI.X.SX32 R105, R28, R27, 0x1, P3 ;  /* 0x0000001b1c697211 */ /* 0x000fe200018f0eff */
[----:B------:R-:W-:Y:S01]  /*0ec0*/  UIMAD.WIDE UR4, UR4, 0x2, URZ ;  /* 0x00000002040478a5 */ /* 0x000fe2000f8e02ff */
[----:B------:R-:W-:Y:S01]  /*0ed0*/  LEA R96, P3, R17, R97, 0x1 ;  /* 0x0000006111607211 */ /* 0x000fe200078608ff */
[----:B------:R-:W-:Y:S01]  /*0ee0*/  IMAD R25, R32, 0x8, R23 ;  /* 0x0000000820197824 */ /* 0x000fe200078e0217 */
[-C--:B------:R-:W-:Y:S01]  /*0ef0*/  LEA.HI.X.SX32 R111, R22, R27.reuse, 0x1, P0 ;  /* 0x0000001b166f7211 */ /* 0x080fe200000f0eff */
[----:B------:R-:W-:Y:S01]  /*0f00*/  IMAD.HI R16, R19, 0x2, RZ ;  /* 0x0000000213107827 */ /* 0x000fe200078e02ff */
[----:B------:R-:W-:-:S02]  /*0f10*/  LEA.HI.X.SX32 R109, R24, R27, 0x1, P1 ;  /* 0x0000001b186d7211 */ /* 0x000fc400008f0eff */
[----:B------:R-:W-:Y:S02]  /*0f20*/  CS2R R42, SRZ ;  /* 0x00000000002a7805 */ /* 0x000fe4000001ff00 */
[----:B------:R-:W-:Y:S01]  /*0f30*/  LEA.HI.X.SX32 R107, R26, R27, 0x1, P2 ;  /* 0x0000001b1a6b7211 */ /* 0x000fe200010f0eff */
[----:B------:R-:W-:Y:S01]  /*0f40*/  IMAD.MOV.U32 R114, RZ, RZ, 0x3f800000 ;  /* 0x3f800000ff727424 */ /* 0x000fe200078e00ff */
[-C--:B------:R-:W-:Y:S01]  /*0f50*/  LEA R102, P0, R30, R97.reuse, 0x1 ;  /* 0x000000611e667211 */ /* 0x080fe200078008ff */
[----:B------:R-:W-:Y:S01]  /*0f60*/  IMAD.MOV.U32 R115, RZ, RZ, 0x3f800000 ;  /* 0x3f800000ff737424 */ /* 0x000fe200078e00ff */
[-C--:B------:R-:W-:Y:S01]  /*0f70*/  LEA R100, P1, R18, R97.reuse, 0x1 ;  /* 0x0000006112647211 */ /* 0x080fe200078208ff */
[----:B------:R-:W-:Y:S01]  /*0f80*/  IMAD.MOV.U32 R112, RZ, RZ, 0x3f800000 ;  /* 0x3f800000ff707424 */ /* 0x000fe200078e00ff */
[----:B------:R-:W-:Y:S01]  /*0f90*/  LEA R98, P2, R20, R97, 0x1 ;  /* 0x0000006114627211 */ /* 0x000fe200078408ff */
[----:B------:R-:W-:Y:S01]  /*0fa0*/  IMAD.MOV.U32 R113, RZ, RZ, 0x3f800000 ;  /* 0x3f800000ff717424 */ /* 0x000fe200078e00ff */
[----:B------:R-:W-:Y:S01]  /*0fb0*/  LEA.HI R15, R0, 0x38, RZ, 0x1c ;  /* 0x00000038000f7811 */ /* 0x000fe200078fe0ff */
[----:B------:R-:W0:Y:S01]  /*0fc0*/  LDCU UR9, c[0x0][0x3a8] ;  /* 0x00007500ff0977ac */ /* 0x000e220008000800 */
[-C--:B------:R-:W-:Y:S01]  /*0fd0*/  LEA.HI.X.SX32 R97, R17, R27.reuse, 0x1, P3 ;  /* 0x0000001b11617211 */ /* 0x080fe200018f0eff */
[----:B------:R-:W-:Y:S01]  /*0fe0*/  IMAD R17, R32, 0x8, R25 ;  /* 0x0000000820117824 */ /* 0x000fe200078e0219 */
[-C--:B------:R-:W-:Y:S01]  /*0ff0*/  LEA.HI.X.SX32 R103, R30, R27.reuse, 0x1, P0 ;  /* 0x0000001b1e677211 */ /* 0x080fe200000f0eff */
[----:B------:R-:W-:Y:S01]  /*1000*/  IMAD R19, R15, R32, RZ ;  /* 0x000000200f137224 */ /* 0x000fe200078e02ff */
[----:B------:R-:W-:Y:S01]  /*1010*/  LEA.HI.X.SX32 R101, R18, R27, 0x1, P1 ;  /* 0x0000001b12657211 */ /* 0x000fe200008f0eff */
[----:B------:R-:W-:Y:S01]  /*1020*/  UMOV UR4, URZ ;  /* 0x000000ff00047c82 */ /* 0x000fe20008000000 */
[----:B-----5:R-:W-:-:S02]  /*1030*/  IADD3 R82, P0, P1, R21, UR8, R82 ;  /* 0x0000000815527c10 */ /* 0x020fc4000f91e052 */
[----:B------:R-:W-:Y:S02]  /*1040*/  LEA R15, R32, R17, 0x3 ;  /* 0x00000011200f7211 */ /* 0x000fe400078e18ff */
[----:B------:R-:W-:Y:S02]  /*1050*/  LEA.HI.X.SX32 R99, R20, R27, 0x1, P2 ;  /* 0x0000001b14637211 */ /* 0x000fe400010f0eff */
[----:B------:R-:W-:Y:S01]  /*1060*/  IADD3.X R20, PT, PT, R16, UR5, R83, P0, P1 ;  /* 0x0000000510147c10 */ /* 0x000fe200087e2453 */
[C---:B------:R-:W-:Y:S01]  /*1070*/  IMAD R16, R32.reuse, 0x8, R15 ;  /* 0x0000000820107824 */ /* 0x040fe200078e020f */
[-C--:B------:R-:W-:Y:S01]  /*1080*/  LEA R94, P0, R23, R82.reuse, 0x1 ;  /* 0x00000052175e7211 */ /* 0x080fe200078008ff */
[----:B------:R-:W-:Y:S01]  /*1090*/  UMOV UR5, URZ ;  /* 0x000000ff00057c82 */ /* 0x000fe20008000000 */
[----:B------:R-:W-:Y:S01]  /*10a0*/  LEA R92, P1, R25, R82, 0x1 ;  /* 0x00000052195c7211 */ /* 0x000fe200078208ff */
[----:B------:R-:W-:Y:S01]  /*10b0*/  IMAD R18, R32, 0x8, R16 ;  /* 0x0000000820127824 */ /* 0x000fe200078e0210 */
[----:B------:R-:W-:-:S02]  /*10c0*/  LEA.HI.X.SX32 R95, R23, R20, 0x1, P0 ;  /* 0x00000014175f7211 */ /* 0x000fc400000f0eff */
[-C--:B------:R-:W-:Y:S02]  /*10d0*/  LEA R90, P0, R17, R82.reuse, 0x1 ;  /* 0x00000052115a7211 */ /* 0x080fe400078008ff */
[----:B------:R-:W-:Y:S02]  /*10e0*/  LEA R80, P2, R19, R82, 0x1 ;  /* 0x0000005213507211 */ /* 0x000fe400078408ff */
[-C--:B------:R-:W-:Y:S02]  /*10f0*/  LEA.HI.X.SX32 R93, R25, R20.reuse, 0x1, P1 ;  /* 0x00000014195d7211 */ /* 0x080fe400008f0eff */
[----:B------:R-:W-:Y:S01]  /*1100*/  LEA.HI.X.SX32 R91, R17, R20, 0x1, P0 ;  /* 0x00000014115b7211 */ /* 0x000fe200000f0eff */
[----:B------:R-:W-:Y:S01]  /*1110*/  IMAD R17, R32, 0x8, R18 ;  /* 0x0000000820117824 */ /* 0x000fe200078e0212 */
[----:B------:R-:W-:Y:S02]  /*1120*/  LEA R88, P0, R15, R82, 0x1 ;  /* 0x000000520f587211 */ /* 0x000fe400078008ff */
[----:B------:R-:W-:-:S02]  /*1130*/  CS2R R32, SRZ ;  /* 0x0000000000207805 */ /* 0x000fc4000001ff00 */
[----:B------:R-:W-:Y:S02]  /*1140*/  LEA R86, P1, R16, R82, 0x1 ;  /* 0x0000005210567211 */ /* 0x000fe400078208ff */
[----:B------:R-:W-:Y:S01]  /*1150*/  LEA.HI.X.SX32 R81, R19, R20, 0x1, P2 ;  /* 0x0000001413517211 */ /* 0x000fe200010f0eff */
[----:B------:R-:W-:Y:S01]  /*1160*/  IMAD.MOV.U32 R19, RZ, RZ, RZ ;  /* 0x000000ffff137224 */ /* 0x000fe200078e00ff */
[----:B------:R-:W-:Y:S02]  /*1170*/  LEA R84, P2, R18, R82, 0x1 ;  /* 0x0000005212547211 */ /* 0x000fe400078408ff */
[-C--:B------:R-:W-:Y:S02]  /*1180*/  LEA.HI.X.SX32 R89, R15, R20.reuse, 0x1, P0 ;  /* 0x000000140f597211 */ /* 0x080fe400000f0eff */
[----:B------:R-:W-:Y:S02]  /*1190*/  LEA.HI.X.SX32 R87, R16, R20, 0x1, P1 ;  /* 0x0000001410577211 */ /* 0x000fe400008f0eff */
[----:B------:R-:W-:-:S02]  /*11a0*/  LEA R82, P3, R17, R82, 0x1 ;  /* 0x0000005211527211 */ /* 0x000fc400078608ff */
[C---:B------:R-:W-:Y:S02]  /*11b0*/  LOP3.LUT P0, RZ, R0.reuse, 0x3, RZ, 0xc0, !PT ;  /* 0x0000000300ff7812 */ /* 0x040fe4000780c0ff */
[----:B------:R-:W-:Y:S02]  /*11c0*/  LOP3.LUT P1, RZ, R0, 0x1, RZ, 0xc0, !PT ;  /* 0x0000000100ff7812 */ /* 0x000fe4000782c0ff */
[-C--:B------:R-:W-:Y:S02]  /*11d0*/  LEA.HI.X.SX32 R85, R18, R20.reuse, 0x1, P2 ;  /* 0x0000001412557211 */ /* 0x080fe400010f0eff */
[----:B------:R-:W-:Y:S02]  /*11e0*/  LEA.HI.X.SX32 R83, R17, R20, 0x1, P3 ;  /* 0x0000001411537211 */ /* 0x000fe400018f0eff */
[C---:B------:R-:W-:Y:S02]  /*11f0*/  LOP3.LUT R15, R72.reuse, 0x40, RZ, 0x3c, !PT ;  /* 0x00000040480f7812 */ /* 0x040fe400078e3cff */
[----:B------:R-:W-:-:S02]  /*1200*/  LOP3.LUT R16, R72, 0x60, RZ, 0x3c, !PT ;  /* 0x0000006048107812 */ /* 0x000fc400078e3cff */
[C---:B------:R-:W-:Y:S02]  /*1210*/  ISETP.LT.U32.AND P0, PT, R74.reuse, 0x40, !P0 ;  /* 0x000000404a00780c */ /* 0x040fe40004701070 */
[----:B------:R-:W-:Y:S02]  /*1220*/  ISETP.LT.U32.AND P1, PT, R74, 0x40, !P1 ;  /* 0x000000404a00780c */ /* 0x000fe40004f21070 */
[----:B------:R-:W-:Y:S02]  /*1230*/  LOP3.LUT R69, R11, 0x40, RZ, 0x3c, !PT ;  /* 0x000000400b457812 */ /* 0x000fe400078e3cff */
[----:B------:R-:W-:Y:S02]  /*1240*/  LOP3.LUT R70, R5, 0x10, R0, 0x78, !PT ;  /* 0x0000001005467812 */ /* 0x000fe400078e7800 */
[----:B0-----:R-:W-:-:S07]  /*1250*/  LOP3.LUT R18, R13, 0x20, RZ, 0x3c, !PT ;  /* 0x000000200d127812 */ /* 0x001fce00078e3cff */
.L_x_1:
[----:B------:R-:W-:-:S04]  /*1260*/  IMAD.WIDE R50, R19, 0x2, R102 ;  /* 0x0000000213327825 */ /* 0x000fc800078e0266 */
[C---:B------:R-:W-:Y:S02]  /*1270*/  IMAD.WIDE R30, R19.reuse, 0x2, R110 ;  /* 0x00000002131e7825 */ /* 0x040fe400078e026e */
[----:B------:R-:W2:Y:S02]  /*1280*/  LDG.E.U16 R51, desc[UR10][R50.64] ;  /* 0x0000000a32337981 */ /* 0x000ea4000c1e1500 */
[C---:B------:R-:W-:Y:S02]  /*1290*/  IMAD.WIDE R48, R19.reuse, 0x2, R108 ;  /* 0x0000000213307825 */ /* 0x040fe400078e026c */
[----:B------:R-:W3:Y:S02]  /*12a0*/  LDG.E.U16 R31, desc[UR10][R30.64] ;  /* 0x0000000a1e1f7981 */ /* 0x000ee4000c1e1500 */
[C---:B------:R-:W-:Y:S02]  /*12b0*/  IMAD.WIDE R20, R19.reuse, 0x2, R100 ;  /* 0x0000000213147825 */ /* 0x040fe400078e0264 */
[----:B------:R-:W4:Y:S02]  /*12c0*/  LDG.E.U16 R48, desc[UR10][R48.64] ;  /* 0x0000000a30307981 */ /* 0x000f24000c1e1500 */
[----:B------:R-:W-:-:S02]  /*12d0*/  IMAD.WIDE R22, R19, 0x2, R106 ;  /* 0x0000000213167825 */ /* 0x000fc400078e026a */
[----:B------:R-:W5:Y:S02]  /*12e0*/  LDG.E.U16 R54, desc[UR10][R20.64] ;  /* 0x0000000a14367981 */ /* 0x000f64000c1e1500 */
[C---:B------:R-:W-:Y:S02]  /*12f0*/  IMAD.WIDE R24, R19.reuse, 0x2, R98 ;  /* 0x0000000213187825 */ /* 0x040fe400078e0262 */
[----:B------:R-:W5:Y:S02]  /*1300*/  LDG.E.U16 R52, desc[UR10][R22.64] ;  /* 0x0000000a16347981 */ /* 0x000f64000c1e1500 */
[C---:B------:R-:W-:Y:S02]  /*1310*/  IMAD.WIDE R26, R19.reuse, 0x2, R104 ;  /* 0x00000002131a7825 */ /* 0x040fe400078e0268 */
[----:B------:R-:W5:Y:S02]  /*1320*/  LDG.E.U16 R116, desc[UR10][R24.64] ;  /* 0x0000000a18747981 */ /* 0x000f64000c1e1500 */
[----:B------:R-:W-:-:S02]  /*1330*/  IMAD.WIDE R28, R19, 0x2, R96 ;  /* 0x00000002131c7825 */ /* 0x000fc400078e0260 */
[----:B------:R-:W5:Y:S04]  /*1340*/  LDG.E.U16 R49, desc[UR10][R26.64] ;  /* 0x0000000a1a317981 */ /* 0x000f68000c1e1500 */
[----:B------:R-:W5:Y:S01]  /*1350*/  LDG.E.U16 R79, desc[UR10][R28.64] ;  /* 0x0000000a1c4f7981 */ /* 0x000f62000c1e1500 */
[----:B------:R-:W-:Y:S06]  /*1360*/  BAR.SYNC.DEFER_BLOCKING 0x0 ;  /* 0x0000000000007b1d */ /* 0x000fec0000010000 */
[----:B--2---:R-:W-:Y:S04]  /*1370*/  STS.U16 [R72+UR6+0x1400], R51 ;  /* 0x0014003348007988 */ /* 0x004fe80008000406 */
[----:B---3--:R-:W-:Y:S04]  /*1380*/  STS.U16 [R72+UR6+0x1000], R31 ;  /* 0x0010001f48007988 */ /* 0x008fe80008000406 */
[----:B----4-:R-:W-:Y:S04]  /*1390*/  STS.U16 [R71+UR6+0x1100], R48 ;  /* 0x0011003047007988 */ /* 0x010fe80008000406 */
[----:B-----5:R-:W-:Y:S04]  /*13a0*/  STS.U16 [R71+UR6+0x1500], R54 ;  /* 0x0015003647007988 */ /* 0x020fe80008000406 */
[----:B------:R-:W-:Y:S04]  /*13b0*/  STS.U16 [R15+UR6+0x1200], R52 ;  /* 0x001200340f007988 */ /* 0x000fe80008000406 */
[----:B------:R-:W-:Y:S04]  /*13c0*/  STS.U16 [R15+UR6+0x1600], R116 ;  /* 0x001600740f007988 */ /* 0x000fe80008000406 */
[----:B------:R-:W-:Y:S04]  /*13d0*/  STS.U16 [R16+UR6+0x1300], R49 ;  /* 0x0013003110007988 */ /* 0x000fe80008000406 */
[----:B------:R-:W-:Y:S01]  /*13e0*/  STS.U16 [R16+UR6+0x1700], R79 ;  /* 0x0017004f10007988 */ /* 0x000fe20008000406 */
[----:B------:R-:W-:Y:S06]  /*13f0*/  BAR.SYNC.DEFER_BLOCKING 0x0 ;  /* 0x0000000000007b1d */ /* 0x000fec0000010000 */
[----:B------:R-:W-:Y:S04]  /*1400*/  LDSM.16.MT88.4 R64, [R13+UR6] ;  /* 0x000000060d40783b */ /* 0x000fe80008004200 */
[----:B------:R-:W0:Y:S04]  /*1410*/  LDSM.16.M88.4 R20, [R11+UR6+0x1000] ;  /* 0x001000060b14783b */ /* 0x000e280008000200 */
[----:B------:R-:W1:Y:S04]  /*1420*/  LDSM.16.MT88.4 R28, [R18+UR6] ;  /* 0x00000006121c783b */ /* 0x000e680008004200 */
[----:B------:R-:W2:Y:S04]  /*1430*/  LDSM.16.MT88.4 R60, [R13+UR6+0x400] ;  /* 0x000400060d3c783b */ /* 0x000ea80008004200 */
[----:B------:R-:W3:Y:S04]  /*1440*/  LDSM.16.MT88.4 R56, [R18+UR6+0x400] ;  /* 0x000400061238783b */ /* 0x000ee80008004200 */
[----:B------:R-:W-:Y:S04]  /*1450*/  LDSM.16.MT88.4 R24, [R13+UR6+0x800] ;  /* 0x000800060d18783b */ /* 0x000fe80008004200 */
[----:B------:R-:W4:Y:S04]  /*1460*/  LDSM.16.M88.4 R52, [R69+UR6+0x1000] ;  /* 0x001000064534783b */ /* 0x000f280008000200 */
[----:B------:R-:W5:Y:S01]  /*1470*/  LDSM.16.MT88.4 R48, [R18+UR6+0x800] ;  /* 0x000800061230783b */ /* 0x000f620008004200 */
[-C--:B0-----:R-:W-:Y:S08]  /*1480*/  HMMA.16816.F32 R64, R64, R20.reuse, RZ ;  /* 0x000000144040723c */ /* 0x081ff000000018ff */
[----:B-1----:R-:W-:-:S12]  /*1490*/  HMMA.16816.F32 R28, R28, R20, RZ ;  /* 0x000000141c1c723c */ /* 0x002fd800000018ff */
[-C--:B--2---:R-:W-:Y:S01]  /*14a0*/  HMMA.16816.F32 R60, R60, R22.reuse, R64 ;  /* 0x000000163c3c723c */ /* 0x084fe20000001840 */
[----:B------:R-:W0:Y:S07]  /*14b0*/  LDSM.16.MT88.4 R64, [R13+UR6+0xc00] ;  /* 0x000c00060d40783b */ /* 0x000e2e0008004200 */
[----:B---3--:R-:W-:Y:S01]  /*14c0*/  HMMA.16816.F32 R28, R56, R22, R28 ;  /* 0x00000016381c723c */ /* 0x008fe2000000181c */
[----:B------:R-:W1:Y:S11]  /*14d0*/  LDSM.16.MT88.4 R20, [R18+UR6+0xc00] ;  /* 0x000c00061214783b */ /* 0x000e760008004200 */
[-C--:B----4-:R-:W-:Y:S08]  /*14e0*/  HMMA.16816.F32 R24, R24, R52.reuse, R60 ;  /* 0x000000341818723c */ /* 0x090ff0000000183c */
[----:B-----5:R-:W-:Y:S01]  /*14f0*/  HMMA.16816.F32 R28, R48, R52, R28 ;  /* 0x00000034301c723c */ /* 0x020fe2000000181c */
[----:B------:R-:W-:-:S02]  /*1500*/  LOP3.LUT R49, R0, 0x3, RZ, 0xc0, !PT ;  /* 0x0000000300317812 */ /* 0x000fc400078ec0ff */
[----:B------:R-:W-:Y:S02]  /*1510*/  LOP3.LUT R48, R0, 0x20, RZ, 0xc0, !PT ;  /* 0x0000002000307812 */ /* 0x000fe400078ec0ff */
[----:B------:R-:W-:-:S07]  /*1520*/  SHF.L.U32 R49, R49, 0x1, RZ ;  /* 0x0000000131317819 */ /* 0x000fce00000006ff */
[----:B0-----:R-:W-:Y:S01]  /*1530*/  HMMA.16816.F32 R24, R64, R54, R24 ;  /* 0x000000364018723c */ /* 0x001fe20000001818 */
[----:B------:R-:W-:Y:S01]  /*1540*/  LEA.HI R48, R48, R49, RZ, 0x1e ;  /* 0x0000003130307211 */ /* 0x000fe200078ff0ff */
[----:B------:R-:W-:Y:S03]  /*1550*/  BAR.SYNC.DEFER_BLOCKING 0x0 ;  /* 0x0000000000007b1d */ /* 0x000fe60000010000 */
[----:B------:R-:W-:-:S03]  /*1560*/  IADD3 R48, P2, PT, R48, UR4, RZ ;  /* 0x0000000430307c10 */ /* 0x000fc6000ff5e0ff */
[----:B-1----:R-:W-:Y:S01]  /*1570*/  HMMA.16816.F32 R20, R20, R54, R28 ;  /* 0x000000361414723c */ /* 0x002fe2000000181c */
[CC--:B------:R-:W-:Y:S01]  /*1580*/  ISETP.GT.U32.AND P3, PT, R48.reuse, R7.reuse, PT ;  /* 0x000000073000720c */ /* 0x0c0fe20003f64070 */
[----:B------:R-:W-:Y:S01]  /*1590*/  IMAD.X R29, RZ, RZ, UR5, P2 ;  /* 0x00000005ff1d7e24 */ /* 0x000fe200090e06ff */
[----:B------:R-:W-:-:S04]  /*15a0*/  ISETP.GE.U32.AND P2, PT, R48, R7, PT ;  /* 0x000000073000720c */ /* 0x000fc80003f46070 */
[C---:B------:R-:W-:Y:S02]  /*15b0*/  ISETP.GT.U32.AND.EX P3, PT, R29.reuse, RZ, PT, P3 ;  /* 0x000000ff1d00720c */ /* 0x040fe40003f64130 */
[----:B------:R-:W-:Y:S02]  /*15c0*/  ISETP.GE.U32.AND.EX P2, PT, R29, RZ, PT, P2 ;  /* 0x000000ff1d00720c */ /* 0x000fe40003f46120 */
[----:B------:R-:W-:Y:S01]  /*15d0*/  FMUL R24, R24, UR9 ;  /* 0x0000000918187c20 */ /* 0x000fe20008400000 */
[----:B------:R-:W-:Y:S01]  /*15e0*/  FMUL R25, R25, UR9 ;  /* 0x0000000919197c20 */ /* 0x000fe20008400000 */
[----:B------:R-:W-:-:S03]  /*15f0*/  ISETP.GT.U32.AND P4, PT, R48, R10, PT ;  /* 0x0000000a3000720c */ /* 0x000fc60003f84070 */
[----:B------:R-:W-:Y:S02]  /*1600*/  FSEL R24, R24, -INF , !P3 ;  /* 0xff80000018187808 */ /* 0x000fe40005800000 */
[----:B------:R-:W-:Y:S02]  /*1610*/  FSEL R25, R25, -INF , !P2 ;  /* 0xff80000019197808 */ /* 0x000fe40005000000 */
[C---:B------:R-:W-:Y:S02]  /*1620*/  ISETP.GE.U32.AND P3, PT, R48.reuse, R10, PT ;  /* 0x0000000a3000720c */ /* 0x040fe40003f66070 */
[----:B------:R-:W-:Y:S01]  /*1630*/  ISETP.GT.U32.AND P2, PT, R48, R9, PT ;  /* 0x000000093000720c */ /* 0x000fe20003f44070 */
[----:B------:R-:W-:Y:S01]  /*1640*/  FMUL R26, R26, UR9 ;  /* 0x000000091a1a7c20 */ /* 0x000fe20008400000 */
[----:B------:R-:W-:Y:S01]  /*1650*/  FMUL R28, R27, UR9 ;  /* 0x000000091b1c7c20 */ /* 0x000fe20008400000 */
[C---:B------:R-:W-:Y:S01]  /*1660*/  ISETP.GT.U32.AND.EX P4, PT, R29.reuse, RZ, PT, P4 ;  /* 0x000000ff1d00720c */ /* 0x040fe20003f84140 */
[----:B------:R-:W-:Y:S01]  /*1670*/  FMUL R20, R20, UR9 ;  /* 0x0000000914147c20 */ /* 0x000fe20008400000 */
[----:B------:R-:W-:-:S02]  /*1680*/  ISETP.GE.U32.AND.EX P3, PT, R29, RZ, PT, P3 ;  /* 0x000000ff1d00720c */ /* 0x000fc40003f66130 */
[----:B------:R-:W-:Y:S02]  /*1690*/  ISETP.GT.U32.AND.EX P2, PT, R29, RZ, PT, P2 ;  /* 0x000000ff1d00720c */ /* 0x000fe40003f44120 */
[----:B------:R-:W-:Y:S02]  /*16a0*/  FSEL R27, R26, -INF , !P4 ;  /* 0xff8000001a1b7808 */ /* 0x000fe40006000000 */
[----:B------:R-:W-:Y:S02]  /*16b0*/  ISETP.GE.U32.AND P4, PT, R48, R9, PT ;  /* 0x000000093000720c */ /* 0x000fe40003f86070 */
[----:B------:R-:W-:Y:S02]  /*16c0*/  FSEL R26, R28, -INF , !P3 ;  /* 0xff8000001c1a7808 */ /* 0x000fe40005800000 */
[----:B------:R-:W-:Y:S02]  /*16d0*/  FSEL R20, R20, -INF , !P2 ;  /* 0xff80000014147808 */ /* 0x000fe40005000000 */
[----:B------:R-:W-:-:S02]  /*16e0*/  ISETP.GT.U32.AND P3, PT, R48, R8, PT ;  /* 0x000000083000720c */ /* 0x000fc40003f64070 */
[----:B------:R-:W-:Y:S01]  /*16f0*/  ISETP.GE.U32.AND P2, PT, R48, R8, PT ;  /* 0x000000083000720c */ /* 0x000fe20003f46070 */
[----:B------:R-:W-:Y:S01]  /*1700*/  FMUL R21, R21, UR9 ;  /* 0x0000000915157c20 */ /* 0x000fe20008400000 */
[----:B------:R-:W-:Y:S01]  /*1710*/  FMUL R28, R22, UR9 ;  /* 0x00000009161c7c20 */ /* 0x000fe20008400000 */
[----:B------:R-:W-:Y:S01]  /*1720*/  FMUL R23, R23, UR9 ;  /* 0x0000000917177c20 */ /* 0x000fe20008400000 */
[C---:B------:R-:W-:Y:S02]  /*1730*/  ISETP.GE.U32.AND.EX P4, PT, R29.reuse, RZ, PT, P4 ;  /* 0x000000ff1d00720c */ /* 0x040fe40003f86140 */
[C---:B------:R-:W-:Y:S02]  /*1740*/  ISETP.GT.U32.AND.EX P3, PT, R29.reuse, RZ, PT, P3 ;  /* 0x000000ff1d00720c */ /* 0x040fe40003f64130 */
[----:B------:R-:W-:Y:S02]  /*1750*/  ISETP.GE.U32.AND.EX P2, PT, R29, RZ, PT, P2 ;  /* 0x000000ff1d00720c */ /* 0x000fe40003f46120 */
[----:B------:R-:W-:-:S02]  /*1760*/  FSEL R22, R21, -INF , !P4 ;  /* 0xff80000015167808 */ /* 0x000fc40006000000 */
[----:B------:R-:W-:Y:S02]  /*1770*/  FSEL R21, R28, -INF , !P3 ;  /* 0xff8000001c157808 */ /* 0x000fe40005800000 */
[----:B------:R-:W-:Y:S02]  /*1780*/  FSEL R23, R23, -INF , !P2 ;  /* 0xff80000017177808 */ /* 0x000fe40005000000 */
[----:B------:R-:W-:Y:S02]  /*1790*/  FMNMX R30, R20, R22, !PT ;  /* 0x00000016141e7209 */ /* 0x000fe40007800000 */
[----:B------:R-:W-:-:S03]  /*17a0*/  FMNMX R31, R21, R23, !PT ;  /* 0x00000017151f7209 */ /* 0x000fc60007800000 */
[----:B------:R-:W0:Y:S04]  /*17b0*/  SHFL.BFLY PT, R51, R30, 0x2, 0x1f ;  /* 0x0c401f001e337f89 */ /* 0x000e2800000e0000 */
[----:B------:R-:W1:Y:S01]  /*17c0*/  SHFL.BFLY PT, R54, R31, 0x2, 0x1f ;  /* 0x0c401f001f367f89 */ /* 0x000e6200000e0000 */
[----:B------:R-:W-:Y:S02]  /*17d0*/  FMNMX R28, R24, R25, !PT ;  /* 0x00000019181c7209 */ /* 0x000fe40007800000 */
[----:B------:R-:W-:-:S03]  /*17e0*/  FMNMX R29, R27, R26, !PT ;  /* 0x0000001a1b1d7209 */ /* 0x000fc60007800000 */
[----:B------:R-:W2:Y:S04]  /*17f0*/  SHFL.BFLY PT, R49, R28, 0x2, 0x1f ;  /* 0x0c401f001c317f89 */ /* 0x000ea800000e0000 */
[----:B------:R-:W3:Y:S01]  /*1800*/  SHFL.BFLY PT, R48, R29, 0x2, 0x1f ;  /* 0x0c401f001d307f89 */ /* 0x000ee200000e0000 */
[----:B0-----:R-:W-:Y:S02]  /*1810*/  FMNMX R52, R30, R51, !PT ;  /* 0x000000331e347209 */ /* 0x001fe40007800000 */
[----:B-1----:R-:W-:-:S03]  /*1820*/  FMNMX R54, R31, R54, !PT ;  /* 0x000000361f367209 */ /* 0x002fc60007800000 */
[----:B------:R-:W0:Y:S04]  /*1830*/  SHFL.BFLY PT, R53, R52, 0x1, 0x1f ;  /* 0x0c201f0034357f89 */ /* 0x000e2800000e0000 */
[----:B------:R-:W1:Y:S01]  /*1840*/  SHFL.BFLY PT, R55, R54, 0x1, 0x1f ;  /* 0x0c201f0036377f89 */ /* 0x000e6200000e0000 */
[----:B--2---:R-:W-:Y:S02]  /*1850*/  FMNMX R49, R28, R49, !PT ;  /* 0x000000311c317209 */ /* 0x004fe40007800000 */
[----:B---3--:R-:W-:-:S03]  /*1860*/  FMNMX R50, R29, R48, !PT ;  /* 0x000000301d327209 */ /* 0x008fc60007800000 */
[----:B------:R-:W2:Y:S04]  /*1870*/  SHFL.BFLY PT, R48, R49, 0x1, 0x1f ;  /* 0x0c201f0031307f89 */ /* 0x000ea800000e0000 */
[----:B------:R-:W3:Y:S01]  /*1880*/  SHFL.BFLY PT, R51, R50, 0x1, 0x1f ;  /* 0x0c201f0032337f89 */ /* 0x000ee200000e0000 */
[----:B------:R-:W-:Y:S02]  /*1890*/  LOP3.LUT R28, R0, 0x1c, RZ, 0xc0, !PT ;  /* 0x0000001c001c7812 */ /* 0x000fe400078ec0ff */
[----:B------:R-:W-:Y:S02]  /*18a0*/  SHF.R.U32.HI R29, RZ, 0x3, R0 ;  /* 0x00000003ff1d7819 */ /* 0x000fe40000011600 */
[----:B0-----:R-:W-:Y:S02]  /*18b0*/  FMNMX R56, R52, R53, !PT ;  /* 0x0000003534387209 */ /* 0x001fe40007800000 */
[----:B------:R-:W-:-:S02]  /*18c0*/  LEA.HI R52, R28, 0x10, RZ, 0x1e ;  /* 0x000000101c347811 */ /* 0x000fc400078ff0ff */
[----:B-1----:R-:W-:Y:S02]  /*18d0*/  FMNMX R62, R54, R55, !PT ;  /* 0x00000037363e7209 */ /* 0x002fe40007800000 */
[C---:B------:R-:W-:Y:S02]  /*18e0*/  LEA.HI R55, R28.reuse, 0x8, RZ, 0x1e ;  /* 0x000000081c377811 */ /* 0x040fe400078ff0ff */
[C---:B------:R-:W-:Y:S02]  /*18f0*/  LEA.HI R53, R28.reuse, 0x18, RZ, 0x1e ;  /* 0x000000181c357811 */ /* 0x040fe400078ff0ff */
[----:B------:R-:W-:Y:S02]  /*1900*/  LOP3.LUT R29, R29, 0x4, RZ, 0xc0, !PT ;  /* 0x000000041d1d7812 */ /* 0x000fe400078ec0ff */
[----:B------:R-:W-:Y:S02]  /*1910*/  LEA R54, R28, UR6, 0x1 ;  /* 0x000000061c367c11 */ /* 0x000fe4000f8e08ff */
[----:B------:R-:W-:-:S02]  /*1920*/  LEA R55, R55, UR6, 0x3 ;  /* 0x0000000637377c11 */ /* 0x000fc4000f8e18ff */
[----:B------:R-:W-:Y:S02]  /*1930*/  LEA R52, R52, UR6, 0x3 ;  /* 0x0000000634347c11 */ /* 0x000fe4000f8e18ff */
[----:B------:R-:W-:Y:S01]  /*1940*/  LEA R53, R53, UR6, 0x3 ;  /* 0x0000000635357c11 */ /* 0x000fe2000f8e18ff */
[----:B------:R-:W-:Y:S01]  /*1950*/  IMAD.IADD R28, R54, 0x1, R29 ;  /* 0x00000001361c7824 */ /* 0x000fe200078e021d */
[----:B--2---:R-:W-:Y:S01]  /*1960*/  FMNMX R57, R49, R48, !PT ;  /* 0x0000003031397209 */ /* 0x004fe20007800000 */
[C---:B------:R-:W-:Y:S01]  /*1970*/  IMAD.IADD R30, R29.reuse, 0x1, R55 ;  /* 0x000000011d1e7824 */ /* 0x040fe200078e0237 */
[----:B---3--:R-:W-:Y:S01]  /*1980*/  FMNMX R51, R50, R51, !PT ;  /* 0x0000003332337209 */ /* 0x008fe20007800000 */
[C---:B------:R-:W-:Y:S02]  /*1990*/  IMAD.IADD R79, R29.reuse, 0x1, R52 ;  /* 0x000000011d4f7824 */ /* 0x040fe400078e0234 */
[----:B------:R-:W-:Y:S01]  /*19a0*/  IMAD.IADD R117, R29, 0x1, R53 ;  /* 0x000000011d757824 */ /* 0x000fe200078e0235 */
[----:B------:R-:W-:Y:S04]  /*19b0*/  @P0 STS [R28+0x1000], R57 ;  /* 0x001000391c000388 */ /* 0x000fe80000000800 */
[----:B------:R-:W-:Y:S04]  /*19c0*/  @P0 STS [R30+0x1000], R51 ;  /* 0x001000331e000388 */ /* 0x000fe80000000800 */
[----:B------:R-:W-:Y:S04]  /*19d0*/  @P0 STS [R79+0x1000], R56 ;  /* 0x001000384f000388 */ /* 0x000fe80000000800 */
[----:B------:R-:W-:Y:S01]  /*19e0*/  @P0 STS [R117+0x1000], R62 ;  /* 0x0010003e75000388 */ /* 0x000fe20000000800 */
[----:B------:R-:W-:Y:S01]  /*19f0*/  LEA R116, R74, UR6, 0x2 ;  /* 0x000000064a747c11 */ /* 0x000fe2000f8e10ff */
[----:B------:R-:W-:Y:S06]  /*1a00*/  BAR.SYNC.DEFER_BLOCKING 0x0 ;  /* 0x0000000000007b1d */ /* 0x000fec0000010000 */
[----:B------:R-:W0:Y:S04]  /*1a10*/  @!P6 LDS R17, [R116+0x1000] ;  /* 0x001000007411e984 */ /* 0x000e280000000800 */
[----:B0-----:R-:W0:Y:S02]  /*1a20*/  SHFL.BFLY PT, R48, R17, 0x1, 0x1f ;  /* 0x0c201f0011307f89 */ /* 0x001e2400000e0000 */
[----:B0-----:R-:W-:-:S05]  /*1a30*/  FMNMX R29, R17, R48, !PT ;  /* 0x00000030111d7209 */ /* 0x001fca0007800000 */
[----:B------:R-:W-:Y:S01]  /*1a40*/  @P1 STS [R116+0x1000], R29 ;  /* 0x0010001d74001388 */ /* 0x000fe20000000800 */
[----:B------:R-:W-:Y:S06]  /*1a50*/  BAR.SYNC.DEFER_BLOCKING 0x0 ;  /* 0x0000000000007b1d */ /* 0x000fec0000010000 */
[----:B------:R-:W0:Y:S04]  /*1a60*/  LDS R61, [R54+0x1000] ;  /* 0x00100000363d7984 */ /* 0x000e280000000800 */
[----:B------:R-:W1:Y:S04]  /*1a70*/  LDS R60, [R55+0x1000] ;  /* 0x00100000373c7984 */ /* 0x000e680000000800 */
[----:B------:R-:W2:Y:S04]  /*1a80*/  LDS R59, [R52+0x1000] ;  /* 0x00100000343b7984 */ /* 0x000ea80000000800 */
[----:B------:R-:W3:Y:S01]  /*1a90*/  LDS R58, [R53+0x1000] ;  /* 0x00100000353a7984 */ /* 0x000ee20000000800 */
[----:B------:R-:W-:Y:S01]  /*1aa0*/  BAR.SYNC.DEFER_BLOCKING 0x0 ;  /* 0x0000000000007b1d */ /* 0x000fe20000010000 */
[----:B0-----:R-:W-:-:S02]  /*1ab0*/  FMNMX R61, R61, R78, !PT ;  /* 0x0000004e3d3d7209 */ /* 0x001fc40007800000 */
[----:B-1----:R-:W-:-:S03]  /*1ac0*/  FMNMX R60, R60, R77, !PT ;  /* 0x0000004d3c3c7209 */ /* 0x002fc60007800000 */
[--C-:B------:R-:W-:Y:S01]  /*1ad0*/  FADD R24, R24, -R61.reuse ;  /* 0x8000003d18187221 */ /* 0x100fe20000000000 */
[----:B--2---:R-:W-:Y:S01]  /*1ae0*/  FMNMX R59, R59, R76, !PT ;  /* 0x0000004c3b3b7209 */ /* 0x004fe20007800000 */
[----:B------:R-:W-:Y:S01]  /*1af0*/  FADD R25, R25, -R61 ;  /* 0x8000003d19197221 */ /* 0x000fe20000000000 */
[----:B---3--:R-:W-:Y:S01]  /*1b00*/  FMNMX R58, R58, R75, !PT ;  /* 0x0000004b3a3a7209 */ /* 0x008fe20007800000 */
[--C-:B------:R-:W-:Y:S01]  /*1b10*/  FADD R27, R27, -R60.reuse ;  /* 0x8000003c1b1b7221 */ /* 0x100fe20000000000 */
[----:B------:R-:W-:Y:S01]  /*1b20*/  FADD R26, R26, -R60 ;  /* 0x8000003c1a1a7221 */ /* 0x000fe20000000000 */
[--C-:B------:R-:W-:Y:S01]  /*1b30*/  FADD R20, R20, -R59.reuse ;  /* 0x8000003b14147221 */ /* 0x100fe20000000000 */
[----:B------:R-:W-:Y:S01]  /*1b40*/  FADD R22, R22, -R59 ;  /* 0x8000003b16167221 */ /* 0x000fe20000000000 */
[--C-:B------:R-:W-:Y:S01]  /*1b50*/  FADD R21, R21, -R58.reuse ;  /* 0x8000003a15157221 */ /* 0x100fe20000000000 */
[----:B------:R-:W-:Y:S01]  /*1b60*/  FADD R23, R23, -R58 ;  /* 0x8000003a17177221 */ /* 0x000fe20000000000 */
[----:B------:R-:W-:Y:S01]  /*1b70*/  FMUL R24, R24, 1.4426950216293334961 ;  /* 0x3fb8aa3b18187820 */ /* 0x000fe20000400000 */
[----:B------:R-:W-:Y:S01]  /*1b80*/  FMUL R25, R25, 1.4426950216293334961 ;  /* 0x3fb8aa3b19197820 */ /* 0x000fe20000400000 */
[----:B------:R-:W-:Y:S01]  /*1b90*/  FMUL R27, R27, 1.4426950216293334961 ;  /* 0x3fb8aa3b1b1b7820 */ /* 0x000fe20000400000 */
[----:B------:R-:W-:Y:S01]  /*1ba0*/  FMUL R26, R26, 1.4426950216293334961 ;  /* 0x3fb8aa3b1a1a7820 */ /* 0x000fe20000400000 */
[----:B------:R-:W-:Y:S01]  /*1bb0*/  FMUL R20, R20, 1.4426950216293334961 ;  /* 0x3fb8aa3b14147820 */ /* 0x000fe20000400000 */
[----:B------:R-:W-:Y:S01]  /*1bc0*/  FMUL R22, R22, 1.4426950216293334961 ;  /* 0x3fb8aa3b16167820 */ /* 0x000fe20000400000 */
[----:B------:R-:W-:Y:S01]  /*1bd0*/  FMUL R21, R21, 1.4426950216293334961 ;  /* 0x3fb8aa3b15157820 */ /* 0x000fe20000400000 */
[----:B------:R-:W-:Y:S01]  /*1be0*/  FMUL R23, R23, 1.4426950216293334961 ;  /* 0x3fb8aa3b17177820 */ /* 0x000fe20000400000 */
[----:B------:R-:W-:Y:S08]  /*1bf0*/  MUFU.EX2 R56, R24 ;  /* 0x0000001800387308 */ /* 0x000ff00000000800 */
[----:B------:R-:W0:Y:S08]  /*1c00*/  MUFU.EX2 R57, R25 ;  /* 0x0000001900397308 */ /* 0x000e300000000800 */
[----:B------:R-:W-:Y:S08]  /*1c10*/  MUFU.EX2 R62, R27 ;  /* 0x0000001b003e7308 */ /* 0x000ff00000000800 */
[----:B------:R-:W1:Y:S08]  /*1c20*/  MUFU.EX2 R63, R26 ;  /* 0x0000001a003f7308 */ /* 0x000e700000000800 */
[----:B------:R-:W-:Y:S08]  /*1c30*/  MUFU.EX2 R64, R20 ;  /* 0x0000001400407308 */ /* 0x000ff00000000800 */
[----:B------:R-:W2:Y:S08]  /*1c40*/  MUFU.EX2 R65, R22 ;  /* 0x0000001600417308 */ /* 0x000eb00000000800 */
[----:B------:R-:W-:Y:S08]  /*1c50*/  MUFU.EX2 R66, R21 ;  /* 0x0000001500427308 */ /* 0x000ff00000000800 */
[----:B------:R-:W3:Y:S01]  /*1c60*/  MUFU.EX2 R67, R23 ;  /* 0x0000001700437308 */ /* 0x000ee20000000800 */
[----:B0-----:R-:W-:Y:S01]  /*1c70*/  FADD R24, R56, R57 ;  /* 0x0000003938187221 */ /* 0x001fe20000000000 */
[----:B-1----:R-:W-:Y:S01]  /*1c80*/  FADD R25, R62, R63 ;  /* 0x0000003f3e197221 */ /* 0x002fe20000000000 */
[----:B--2---:R-:W-:-:S03]  /*1c90*/  FADD R20, R64, R65 ;  /* 0x0000004140147221 */ /* 0x004fc60000000000 */
[----:B------:R-:W0:Y:S04]  /*1ca0*/  SHFL.BFLY PT, R27, R24, 0x2, 0x1f ;  /* 0x0c401f00181b7f89 */ /* 0x000e2800000e0000 */
[----:B------:R-:W1:Y:S01]  /*1cb0*/  SHFL.BFLY PT, R22, R25, 0x2, 0x1f ;  /* 0x0c401f0019167f89 */ /* 0x000e6200000e0000 */
[----:B---3--:R-:W-:-:S03]  /*1cc0*/  FADD R26, R66, R67 ;  /* 0x00000043421a7221 */ /* 0x008fc60000000000 */
[----:B------:R-:W2:Y:S04]  /*1cd0*/  SHFL.BFLY PT, R29, R20, 0x2, 0x1f ;  /* 0x0c401f00141d7f89 */ /* 0x000ea800000e0000 */
[----:B------:R-:W3:Y:S01]  /*1ce0*/  SHFL.BFLY PT, R31, R26, 0x2, 0x1f ;  /* 0x0c401f001a1f7f89 */ /* 0x000ee200000e0000 */
[----:B0-----:R-:W-:Y:S01]  /*1cf0*/  FADD R27, R24, R27 ;  /* 0x0000001b181b7221 */ /* 0x001fe20000000000 */
[----:B-1----:R-:W-:-:S04]  /*1d00*/  FADD R21, R25, R22 ;  /* 0x0000001619157221 */ /* 0x002fc80000000000 */
[----:B------:R-:W0:Y:S01]  /*1d10*/  SHFL.BFLY PT, R22, R27, 0x1, 0x1f ;  /* 0x0c201f001b167f89 */ /* 0x000e2200000e0000 */
[----:B--2---:R-:W-:-:S03]  /*1d20*/  FADD R29, R20, R29 ;  /* 0x0000001d141d7221 */ /* 0x004fc60000000000 */
[----:B------:R-:W1:Y:S01]  /*1d30*/  SHFL.BFLY PT, R48, R21, 0x1, 0x1f ;  /* 0x0c201f0015307f89 */ /* 0x000e6200000e0000 */
[----:B---3--:R-:W-:-:S03]  /*1d40*/  FADD R31, R26, R31 ;  /* 0x0000001f1a1f7221 */ /* 0x008fc60000000000 */
[----:B------:R-:W2:Y:S04]  /*1d50*/  SHFL.BFLY PT, R50, R29, 0x1, 0x1f ;  /* 0x0c201f001d327f89 */ /* 0x000ea800000e0000 */
[----:B------:R-:W3:Y:S01]  /*1d60*/  SHFL.BFLY PT, R24, R31, 0x1, 0x1f ;  /* 0x0c201f001f187f89 */ /* 0x000ee200000e0000 */
[----:B0-----:R-:W-:Y:S01]  /*1d70*/  FADD R23, R27, R22 ;  /* 0x000000161b177221 */ /* 0x001fe20000000000 */
[----:B-1----:R-:W-:-:S04]  /*1d80*/  FADD R25, R21, R48 ;  /* 0x0000003015197221 */ /* 0x002fc80000000000 */
[----:B------:R-:W-:Y:S01]  /*1d90*/  @P0 STS [R28+0x1000], R23 ;  /* 0x001000171c000388 */ /* 0x000fe20000000800 */
[----:B--2---:R-:W-:-:S03]  /*1da0*/  FADD R22, R29, R50 ;  /* 0x000000321d167221 */ /* 0x004fc60000000000 */
[----:B------:R-:W-:Y:S01]  /*1db0*/  @P0 STS [R30+0x1000], R25 ;  /* 0x001000191e000388 */ /* 0x000fe20000000800 */
[----:B---3--:R-:W-:-:S03]  /*1dc0*/  FADD R24, R31, R24 ;  /* 0x000000181f187221 */ /* 0x008fc60000000000 */
[----:B------:R-:W-:Y:S04]  /*1dd0*/  @P0 STS [R79+0x1000], R22 ;  /* 0x001000164f000388 */ /* 0x000fe80000000800 */
[----:B------:R-:W-:Y:S01]  /*1de0*/  @P0 STS [R117+0x1000], R24 ;  /* 0x0010001875000388 */ /* 0x000fe20000000800 */
[----:B------:R-:W-:Y:S06]  /*1df0*/  BAR.SYNC.DEFER_BLOCKING 0x0 ;  /* 0x0000000000007b1d */ /* 0x000fec0000010000 */
[----:B------:R-:W0:Y:S04]  /*1e00*/  @!P6 LDS R5, [R116+0x1000] ;  /* 0x001000007405e984 */ /* 0x000e280000000800 */
[----:B0-----:R-:W0:Y:S02]  /*1e10*/  SHFL.BFLY PT, R20, R5, 0x1, 0x1f ;  /* 0x0c201f0005147f89 */ /* 0x001e2400000e0000 */
[----:B0-----:R-:W-:-:S05]  /*1e20*/  FADD R21, R5, R20 ;  /* 0x0000001405157221 */ /* 0x001fca0000000000 */
[----:B------:R0:W-:Y:S01]  /*1e30*/  @P1 STS [R116+0x1000], R21 ;  /* 0x0010001574001388 */ /* 0x0001e20000000800 */
[----:B------:R-:W-:Y:S01]  /*1e40*/  BAR.SYNC.DEFER_BLOCKING 0x0 ;  /* 0x0000000000007b1d */ /* 0x000fe20000010000 */
[----:B------:R-:W-:-:S04]  /*1e50*/  IMAD.WIDE R28, R68, 0x2, R90 ;  /* 0x00000002441c7825 */ /* 0x000fc800078e025a */
[----:B------:R-:W-:-:S04]  /*1e60*/  IMAD.WIDE R30, R68, 0x2, R88 ;  /* 0x00000002441e7825 */ /* 0x000fc800078e0258 */
[----:B------:R-:W-:-:S04]  /*1e70*/  IMAD.WIDE R26, R68, 0x2, R86 ;  /* 0x00000002441a7825 */ /* 0x000fc800078e0256 */
[----:B------:R-:W-:-:S04]  /*1e80*/  IMAD.WIDE R24, R68, 0x2, R84 ;  /* 0x0000000244187825 */ /* 0x000fc800078e0254 */
[----:B------:R-:W-:-:S04]  /*1e90*/  IMAD.WIDE R50, R68, 0x2, R94 ;  /* 0x0000000244327825 */ /* 0x000fc800078e025e */
[C---:B------:R-:W-:Y:S01]  /*1ea0*/  IMAD.WIDE R48, R68.reuse, 0x2, R92 ;  /* 0x0000000244307825 */ /* 0x040fe200078e025c */
[----:B------:R-:W2:Y:S03]  /*1eb0*/  LDG.E.U16 R79, desc[UR10][R50.64] ;  /* 0x0000000a324f7981 */ /* 0x000ea6000c1e1500 */
[C---:B0-----:R-:W-:Y:S01]  /*1ec0*/  IMAD.WIDE R20, R68.reuse, 0x2, R82 ;  /* 0x0000000244147825 */ /* 0x041fe200078e0252 */
[----:B------:R0:W3:Y:S03]  /*1ed0*/  LDG.E.U16 R117, desc[UR10][R48.64] ;  /* 0x0000000a30757981 */ /* 0x0000e6000c1e1500 */
[----:B------:R-:W-:Y:S01]  /*1ee0*/  IMAD.WIDE R22, R68, 0x2, R80 ;  /* 0x0000000244167825 */ /* 0x000fe200078e0250 */
[----:B------:R-:W4:Y:S04]  /*1ef0*/  LDG.E.U16 R29, desc[UR10][R28.64] ;  /* 0x0000000a1c1d7981 */ /* 0x000f28000c1e1500 */
[----:B------:R-:W5:Y:S04]  /*1f00*/  LDG.E.U16 R31, desc[UR10][R30.64] ;  /* 0x0000000a1e1f7981 */ /* 0x000f68000c1e1500 */
[----:B------:R-:W5:Y:S04]  /*1f10*/  LDG.E.U16 R27, desc[UR10][R26.64] ;  /* 0x0000000a1a1b7981 */ /* 0x000f68000c1e1500 */
[----:B------:R1:W5:Y:S04]  /*1f20*/  LDG.E.U16 R25, desc[UR10][R24.64] ;  /* 0x0000000a18197981 */ /* 0x000368000c1e1500 */
[----:B------:R-:W5:Y:S04]  /*1f30*/  LDG.E.U16 R119, desc[UR10][R20.64] ;  /* 0x0000000a14777981 */ /* 0x000f68000c1e1500 */
[----:B------:R-:W5:Y:S04]  /*1f40*/  LDG.E.U16 R121, desc[UR10][R22.64] ;  /* 0x0000000a16797981 */ /* 0x000f68000c1e1500 */
[----:B------:R-:W-:Y:S04]  /*1f50*/  LDS R52, [R52+0x1000] ;  /* 0x0010000034347984 */ /* 0x000fe80000000800 */
[----:B------:R-:W-:Y:S04]  /*1f60*/  LDS R53, [R53+0x1000] ;  /* 0x0010000035357984 */ /* 0x000fe80000000800 */
[----:B------:R-:W-:Y:S04]  /*1f70*/  LDS R54, [R54+0x1000] ;  /* 0x0010000036367984 */ /* 0x000fe80000000800 */
[----:B------:R-:W1:Y:S01]  /*1f80*/  LDS R55, [R55+0x1000] ;  /* 0x0010000037377984 */ /* 0x000e620000000800 */
[----:B------:R-:W-:Y:S01]  /*1f90*/  BAR.SYNC.DEFER_BLOCKING 0x0 ;  /* 0x0000000000007b1d */ /* 0x000fe20000010000 */
[----:B0-----:R-:W-:-:S02]  /*1fa0*/  F2FP.F16.F32.PACK_AB R48, R57, R56 ;  /* 0x000000383930723e */ /* 0x001fc400000000ff */
[----:B------:R-:W-:Y:S02]  /*1fb0*/  F2FP.F16.F32.PACK_AB R49, R63, R62 ;  /* 0x0000003e3f31723e */ /* 0x000fe400000000ff */
[----:B------:R-:W-:Y:S02]  /*1fc0*/  F2FP.F16.F32.PACK_AB R50, R65, R64 ;  /* 0x000000404132723e */ /* 0x000fe400000000ff */
[----:B------:R-:W-:Y:S01]  /*1fd0*/  F2FP.F16.F32.PACK_AB R51, R67, R66 ;  /* 0x000000424333723e */ /* 0x000fe200000000ff */
[----:B-1----:R-:W-:-:S04]  /*1fe0*/  FADD R24, -R61, R78 ;  /* 0x0000004e3d187221 */ /* 0x002fc80000000100 */
[----:B------:R-:W-:Y:S01]  /*1ff0*/  FMUL R56, R24, 1.4426950216293334961 ;  /* 0x3fb8aa3b18387820 */ /* 0x000fe20000400000 */
[----:B------:R-:W-:-:S04]  /*2000*/  FADD R24, -R60, R77 ;  /* 0x0000004d3c187221 */ /* 0x000fc80000000100 */
[----:B------:R-:W-:Y:S01]  /*2010*/  FMUL R57, R24, 1.4426950216293334961 ;  /* 0x3fb8aa3b18397820 */ /* 0x000fe20000400000 */
[----:B------:R-:W0:Y:S08]  /*2020*/  MUFU.EX2 R56, R56 ;  /* 0x0000003800387308 */ /* 0x000e300000000800 */
[----:B------:R-:W1:Y:S01]  /*2030*/  MUFU.EX2 R57, R57 ;  /* 0x0000003900397308 */ /* 0x000e620000000800 */
[----:B------:R-:W-:Y:S01]  /*2040*/  UIADD3 UR4, UP0, UPT, UR4, 0x10, URZ ;  /* 0x0000001004047890 */ /* 0x000fe2000ff1e0ff */
[C---:B0-----:R-:W-:Y:S01]  /*2050*/  FMUL R32, R56.reuse, R32 ;  /* 0x0000002038207220 */ /* 0x041fe20000400000 */
[C---:B------:R-:W-:Y:S01]  /*2060*/  FMUL R33, R56.reuse, R33 ;  /* 0x0000002138217220 */ /* 0x040fe20000400000 */
[C---:B------:R-:W-:Y:S01]  /*2070*/  FMUL R44, R56.reuse, R44 ;  /* 0x0000002c382c7220 */ /* 0x040fe20000400000 */
[----:B------:R-:W-:Y:S01]  /*2080*/  FMUL R45, R56, R45 ;  /* 0x0000002d382d7220 */ /* 0x000fe20000400000 */
[C---:B-1----:R-:W-:Y:S01]  /*2090*/  FMUL R34, R57.reuse, R34 ;  /* 0x0000002239227220 */ /* 0x042fe20000400000 */
[C---:B------:R-:W-:Y:S01]  /*20a0*/  FMUL R35, R57.reuse, R35 ;  /* 0x0000002339237220 */ /* 0x040fe20000400000 */
[C---:B------:R-:W-:Y:S01]  /*20b0*/  FMUL R46, R57.reuse, R46 ;  /* 0x0000002e392e7220 */ /* 0x040fe20000400000 */
[----:B------:R-:W-:Y:S01]  /*20c0*/  FMUL R47, R57, R47 ;  /* 0x0000002f392f7220 */ /* 0x000fe20000400000 */
[----:B------:R-:W-:Y:S01]  /*20d0*/  UIADD3.X UR5, UPT, UPT, URZ, UR5, URZ, UP0, !UPT ;  /* 0x00000005ff057290 */ /* 0x000fe200087fe4ff */
[----:B------:R-:W-:Y:S01]  /*20e0*/  ISETP.LE.U32.AND P2, PT, R6, UR4, PT ;  /* 0x0000000406007c0c */ /* 0x000fe2000bf43070 */
[----:B------:R-:W-:-:S02]  /*20f0*/  FFMA2 R114, R114.F32x2.HI_LO, R56.F32x2.HI_LO, R54.F32x2.HI_LO ;  /* 0x0000003872727249 */ /* 0x000fc40000000036 */
[----:B------:R-:W-:Y:S02]  /*2100*/  IMAD.MOV.U32 R78, RZ, RZ, R61 ;  /* 0x000000ffff4e7224 */ /* 0x000fe400078e003d */
[----:B------:R-:W-:Y:S01]  /*2110*/  IMAD.MOV.U32 R77, RZ, RZ, R60 ;  /* 0x000000ffff4d7224 */ /* 0x000fe200078e003c */
[----:B--2---:R-:W-:Y:S04]  /*2120*/  STS.U16 [R72+UR6+0x1000], R79 ;  /* 0x0010004f48007988 */ /* 0x004fe80008000406 */
[----:B---3--:R-:W-:Y:S04]  /*2130*/  STS.U16 [R72+UR6+0x1100], R117 ;  /* 0x0011007548007988 */ /* 0x008fe80008000406 */
[----:B----4-:R-:W-:Y:S04]  /*2140*/  STS.U16 [R72+UR6+0x1200], R29 ;  /* 0x0012001d48007988 */ /* 0x010fe80008000406 */
[----:B-----5:R-:W-:Y:S04]  /*2150*/  STS.U16 [R72+UR6+0x1300], R31 ;  /* 0x0013001f48007988 */ /* 0x020fe80008000406 */
[----:B------:R-:W-:Y:S04]  /*2160*/  STS.U16 [R72+UR6+0x1400], R27 ;  /* 0x0014001b48007988 */ /* 0x000fe80008000406 */
[----:B------:R-:W-:Y:S04]  /*2170*/  STS.U16 [R72+UR6+0x1500], R25 ;  /* 0x0015001948007988 */ /* 0x000fe80008000406 */
[----:B------:R-:W-:Y:S04]  /*2180*/  STS.U16 [R72+UR6+0x1600], R119 ;  /* 0x0016007748007988 */ /* 0x000fe80008000406 */
[----:B------:R-:W-:Y:S04]  /*2190*/  STS.U16 [R72+UR6+0x1700], R121 ;  /* 0x0017007948007988 */ /* 0x000fe80008000406 */
[----:B------:R0:W-:Y:S01]  /*21a0*/  STSM.16.M88.4 [R12+0x1800], R48 ;  /* 0x001800300c007844 */ /* 0x0001e20000000200 */
[----:B------:R-:W-:Y:S01]  /*21b0*/  BAR.SYNC.DEFER_BLOCKING 0x0 ;  /* 0x0000000000007b1d */ /* 0x000fe20000010000 */
[----:B0-----:R-:W-:Y:S01]  /*21c0*/  FADD R48, -R59, R76 ;  /* 0x0000004c3b307221 */ /* 0x001fe20000000100 */
[----:B------:R-:W-:-:S04]  /*21d0*/  FADD R49, -R58, R75 ;  /* 0x0000004b3a317221 */ /* 0x000fc80000000100 */
[----:B------:R-:W-:Y:S04]  /*21e0*/  LDSM.16.M88.4 R28, [R70+UR6+0x1800] ;  /* 0x00180006461c783b */ /* 0x000fe80008000200 */
[----:B------:R-:W0:Y:S04]  /*21f0*/  LDSM.16.M88.4 R20, [R14+0x1000] ;  /* 0x001000000e14783b */ /* 0x000e280000000200 */
[----:B------:R-:W1:Y:S01]  /*2200*/  LDSM.16.M88.4 R24, [R70+UR6+0x1a00] ;  /* 0x001a00064618783b */ /* 0x000e620008000200 */
[----:B------:R-:W-:Y:S01]  /*2210*/  FMUL R48, R48, 1.4426950216293334961 ;  /* 0x3fb8aa3b30307820 */ /* 0x000fe20000400000 */
[----:B------:R-:W-:-:S05]  /*2220*/  FMUL R49, R49, 1.4426950216293334961 ;  /* 0x3fb8aa3b31317820 */ /* 0x000fca0000400000 */
[----:B------:R-:W2:Y:S08]  /*2230*/  MUFU.EX2 R48, R48 ;  /* 0x0000003000307308 */ /* 0x000eb00000000800 */
[----:B------:R-:W3:Y:S01]  /*2240*/  MUFU.EX2 R49, R49 ;  /* 0x0000003100317308 */ /* 0x000ee20000000800 */
[C---:B--2---:R-:W-:Y:S01]  /*2250*/  FMUL R36, R48.reuse, R36 ;  /* 0x0000002430247220 */ /* 0x044fe20000400000 */
[----:B------:R-:W-:Y:S01]  /*2260*/  FMUL R37, R48, R37 ;  /* 0x0000002530257220 */ /* 0x000fe20000400000 */
[C---:B---3--:R-:W-:Y:S01]  /*2270*/  FMUL R38, R49.reuse, R38 ;  /* 0x0000002631267220 */ /* 0x048fe20000400000 */
[----:B------:R-:W-:Y:S01]  /*2280*/  FMUL R39, R49, R39 ;  /* 0x0000002731277220 */ /* 0x000fe20000400000 */
[C---:B0-----:R-:W-:Y:S08]  /*2290*/  HMMA.16816.F32 R32, R28.reuse, R20, R32 ;  /* 0x000000141c20723c */ /* 0x041ff00000001820 */
[----:B------:R-:W-:Y:S01]  /*22a0*/  HMMA.16816.F32 R44, R28, R22, R44 ;  /* 0x000000161c2c723c */ /* 0x000fe2000000182c */
[----:B------:R-:W0:Y:S08]  /*22b0*/  LDC R29, c[0x0][0x3d4] ;  /* 0x0000f500ff1d7b82 */ /* 0x000e300000000800 */
[----:B------:R-:W2:Y:S01]  /*22c0*/  LDC R28, c[0x0][0x3c4] ;  /* 0x0000f100ff1c7b82 */ /* 0x000ea20000000800 */
[----:B-1----:R-:W-:Y:S01]  /*22d0*/  HMMA.16816.F32 R36, R24, R20, R36 ;  /* 0x000000141824723c */ /* 0x002fe20000001824 */
[----:B------:R-:W-:-:S05]  /*22e0*/  IMAD.U32 R20, RZ, RZ, UR5 ;  /* 0x00000005ff147e24 */ /* 0x000fca000f8e00ff */
[----:B------:R-:W-:Y:S01]  /*22f0*/  ISETP.GE.U32.AND.EX P2, PT, R20, RZ, PT, P2 ;  /* 0x000000ff1400720c */ /* 0x000fe20003f46120 */
[C---:B------:R-:W-:Y:S01]  /*2300*/  FMUL R40, R48.reuse, R40 ;  /* 0x0000002830287220 */ /* 0x040fe20000400000 */
[----:B------:R-:W-:Y:S01]  /*2310*/  FMUL R41, R48, R41 ;  /* 0x0000002930297220 */ /* 0x000fe20000400000 */
[C---:B------:R-:W-:Y:S01]  /*2320*/  FMUL R42, R49.reuse, R42 ;  /* 0x0000002a312a7220 */ /* 0x040fe20000400000 */
[----:B------:R-:W-:Y:S01]  /*2330*/  FMUL R43, R49, R43 ;  /* 0x0000002b312b7220 */ /* 0x000fe20000400000 */
[----:B------:R-:W-:Y:S02]  /*2340*/  FFMA2 R112, R112.F32x2.HI_LO, R48.F32x2.HI_LO, R52.F32x2.HI_LO ;  /* 0x0000003070707249 */ /* 0x000fe40000000034 */
[----:B------:R-:W-:Y:S02]  /*2350*/  IMAD.MOV.U32 R76, RZ, RZ, R59 ;  /* 0x000000ffff4c7224 */ /* 0x000fe400078e003b */
[----:B------:R-:W-:Y:S02]  /*2360*/  IMAD.MOV.U32 R75, RZ, RZ, R58 ;  /* 0x000000ffff4b7224 */ /* 0x000fe400078e003a */
[----:B------:R-:W-:Y:S01]  /*2370*/  HMMA.16816.F32 R40, R24, R22, R40 ;  /* 0x000000161828723c */ /* 0x000fe20000001828 */
[----:B0-----:R-:W-:Y:S01]  /*2380*/  LEA R68, R29, R68, 0x4 ;  /* 0x000000441d447211 */ /* 0x001fe200078e20ff */
[----:B--2---:R-:W-:Y:S01]  /*2390*/  IMAD R19, R28, 0x10, R19 ;  /* 0x000000101c137824 */ /* 0x004fe200078e0213 */
[----:B------:R-:W-:Y:S02]  /*23a0*/  NOP ;  /* 0x0000000000007918 */ /* 0x000fe40000000000 */
[----:B------:R-:W-:-:S15]  /*23b0*/  @!P2 BRA `(.L_x_1) ;  /* 0xffffffec00a8a947 */ /* 0x000fde000383ffff */
.L_x_0:
[C---:B------:R-:W-:Y:S01]  /*23c0*/  FSETP.GT.AND P3, PT, |R115|.reuse, 8.50705917302346158658e+37, PT ;  /* 0x7e8000007300780b */ /* 0x040fe20003f64200 */
[C---:B------:R-:W-:Y:S01]  /*23d0*/  FMUL R6, R115.reuse, 8388608 ;  /* 0x4b00000073067820 */ /* 0x040fe20000400000 */
[C---:B------:R-:W-:Y:S01]  /*23e0*/  FSETP.GEU.AND P4, PT, |R115|.reuse, 1.175494350822287508e-38, PT ;  /* 0x008000007300780b */ /* 0x040fe20003f8e200 */
[----:B------:R-:W-:Y:S01]  /*23f0*/  IMAD.MOV.U32 R25, RZ, RZ, R36 ;  /* 0x000000ffff197224 */ /* 0x000fe200078e0024 */
[----:B------:R-:W-:Y:S01]  /*2400*/  FSETP.GEU.AND P6, PT, R115, 1.175494350822287508e-38, PT ;  /* 0x008000007300780b */ /* 0x000fe20003fce000 */
[----:B------:R-:W-:Y:S01]  /*2410*/  IMAD.MOV.U32 R17, RZ, RZ, R32 ;  /* 0x000000ffff117224 */ /* 0x000fe200078e0020 */
[----:B------:R-:W-:Y:S01]  /*2420*/  SHF.R.U32.HI R5, RZ, 0x1, R0 ;  /* 0x00000001ff057819 */ /* 0x000fe20000011600 */
[----:B------:R-:W-:Y:S01]  /*2430*/  IMAD.MOV.U32 R15, RZ, RZ, R38 ;  /* 0x000000ffff0f7224 */ /* 0x000fe200078e0026 */
[----:B------:R-:W-:Y:S01]  /*2440*/  FSEL R6, R6, R115, !P6 ;  /* 0x0000007306067208 */ /* 0x000fe20007000000 */
[----:B------:R-:W-:Y:S01]  /*2450*/  BAR.SYNC.DEFER_BLOCKING 0x0 ;  /* 0x0000000000007b1d */ /* 0x000fe20000010000 */
[----:B------:R-:W-:-:S02]  /*2460*/  LOP3.LUT R7, R5, 0xc, RZ, 0xc0, !PT ;  /* 0x0000000c05077812 */ /* 0x000fc400078ec0ff */
[----:B------:R-:W-:Y:S01]  /*2470*/  LEA R2, R2, UR6, 0x4 ;  /* 0x0000000602027c11 */ /* 0x000fe2000f8e20ff */
[----:B------:R-:W-:Y:S01]  /*2480*/  @P3 FMUL R115, R115, 0.25 ;  /* 0x3e80000073733820 */ /* 0x000fe20000400000 */
[----:B------:R-:W-:Y:S01]  /*2490*/  MOV R8, R34 ;  /* 0x0000002200087202 */ /* 0x000fe20000000f00 */
[----:B------:R-:W-:Y:S01]  /*24a0*/  @P3 FMUL R47, R47, 0.25 ;  /* 0x3e8000002f2f3820 */ /* 0x000fe20000400000 */
[C---:B------:R-:W-:Y:S01]  /*24b0*/  FSETP.GEU.AND P0, PT, R114.reuse, 1.175494350822287508e-38, PT ;  /* 0x008000007200780b */ /* 0x040fe20003f0e000 */
[----:B------:R-:W-:Y:S01]  /*24c0*/  @!P4 FMUL R115, R115, 16777216 ;  /* 0x4b8000007373c820 */ /* 0x000fe20000400000 */
[----:B------:R-:W-:Y:S02]  /*24d0*/  IMAD.IADD R2, R7, 0x1, R2 ;  /* 0x0000000107027824 */ /* 0x000fe400078e0202 */
[C---:B------:R-:W-:Y:S01]  /*24e0*/  FMUL R7, R114.reuse, 8388608 ;  /* 0x4b00000072077820 */ /* 0x040fe20000400000 */
[----:B------:R-:W-:Y:S01]  /*24f0*/  FSETP.GT.AND P2, PT, |R114|, 8.50705917302346158658e+37, PT ;  /* 0x7e8000007200780b */ /* 0x000fe20003f44200 */
[----:B------:R-:W0:Y:S01]  /*2500*/  MUFU.RCP R5, R115 ;  /* 0x0000007300057308 */ /* 0x000e220000001000 */
[----:B------:R-:W-:Y:S01]  /*2510*/  @P3 FMUL R8, R8, 0.25 ;  /* 0x3e80000008083820 */ /* 0x000fe20000400000 */
[----:B------:R-:W-:Y:S01]  /*2520*/  FSETP.GEU.AND P1, PT, |R114|, 1.175494350822287508e-38, PT ;  /* 0x008000007200780b */ /* 0x000fe20003f2e200 */
[----:B------:R-:W-:Y:S01]  /*2530*/  @P3 FMUL R46, R46, 0.25 ;  /* 0x3e8000002e2e3820 */ /* 0x000fe20000400000 */
[----:B------:R-:W-:Y:S01]  /*2540*/  FSEL R7, R7, R114, !P0 ;  /* 0x0000007207077208 */ /* 0x000fe20004000000 */
[----:B------:R-:W-:Y:S01]  /*2550*/  @!P4 FMUL R8, R8, 16777216 ;  /* 0x4b8000000808c820 */ /* 0x000fe20000400000 */
[----:B------:R-:W-:Y:S01]  /*2560*/  FSEL R9, RZ, -23, P0 ;  /* 0xc1b80000ff097808 */ /* 0x000fe20000000000 */
[----:B------:R-:W-:Y:S01]  /*2570*/  @P3 FMUL R35, R35, 0.25 ;  /* 0x3e80000023233820 */ /* 0x000fe20000400000 */
[----:B------:R-:W-:Y:S01]  /*2580*/  FSETP.GT.AND P0, PT, |R112|, 8.50705917302346158658e+37, PT ;  /* 0x7e8000007000780b */ /* 0x000fe20003f04200 */
[----:B------:R-:W-:Y:S01]  /*2590*/  @!P4 FMUL R47, R47, 16777216 ;  /* 0x4b8000002f2fc820 */ /* 0x000fe20000400000 */
[----:B------:R-:W-:Y:S01]  /*25a0*/  FSEL R10, RZ, -23, P6 ;  /* 0xc1b80000ff0a7808 */ /* 0x000fe20003000000 */
[----:B------:R-:W-:Y:S01]  /*25b0*/  @!P4 FMUL R46, R46, 16777216 ;  /* 0x4b8000002e2ec820 */ /* 0x000fe20000400000 */
[----:B------:R-:W-:Y:S01]  /*25c0*/  @P2 FMUL R114, R114, 0.25 ;  /* 0x3e80000072722820 */ /* 0x000fe20000400000 */
[----:B------:R-:W-:Y:S01]  /*25d0*/  FSETP.GT.AND P6, PT, |R113|, 8.50705917302346158658e+37, PT ;  /* 0x7e8000007100780b */ /* 0x000fe20003fc4200 */
[----:B------:R-:W-:Y:S01]  /*25e0*/  @P2 FMUL R45, R45, 0.25 ;  /* 0x3e8000002d2d2820 */ /* 0x000fe20000400000 */
[----:B------:R-:W-:Y:S01]  /*25f0*/  @P2 FMUL R44, R44, 0.25 ;  /* 0x3e8000002c2c2820 */ /* 0x000fe20000400000 */
[----:B------:R-:W-:Y:S01]  /*2600*/  @!P1 FMUL R114, R114, 16777216 ;  /* 0x4b80000072729820 */ /* 0x000fe20000400000 */
[----:B0-----:R-:W-:Y:S01]  /*2610*/  FMUL R36, R5, R8 ;  /* 0x0000000805247220 */ /* 0x001fe20000400000 */
[----:B------:R-:W-:-:S02]  /*2620*/  VIADD R8, R7, 0xc0cafb0d ;  /* 0xc0cafb0d07087836 */ /* 0x000fc40000000000 */
[----:B------:R-:W-:Y:S01]  /*2630*/  @P2 FMUL R33, R33, 0.25 ;  /* 0x3e80000021212820 */ /* 0x000fe20000400000 */
[----:B------:R-:W-:Y:S01]  /*2640*/  @P2 FMUL R17, R17, 0.25 ;  /* 0x3e80000011112820 */ /* 0x000fe20000400000 */
[----:B------:R-:W-:Y:S01]  /*2650*/  @!P4 FMUL R35, R35, 16777216 ;  /* 0x4b8000002323c820 */ /* 0x000fe20000400000 */
[----:B-1----:R-:W0:Y:S01]  /*2660*/  MUFU.RCP R14, R114 ;  /* 0x00000072000e7308 */ /* 0x002e220000001000 */
[----:B------:R-:W-:Y:S01]  /*2670*/  LOP3.LUT R12, R8, 0xff800000, RZ, 0xc0, !PT ;  /* 0xff800000080c7812 */ /* 0x000fe200078ec0ff */
[----:B------:R-:W-:Y:S01]  /*2680*/  @!P1 FMUL R45, R45, 16777216 ;  /* 0x4b8000002d2d9820 */ /* 0x000fe20000400000 */
[----:B------:R-:W-:Y:S01]  /*2690*/  FSETP.GEU.AND P2, PT, |R112|, 1.175494350822287508e-38, PT ;  /* 0x008000007000780b */ /* 0x000fe20003f4e200 */
[----:B------:R-:W-:Y:S01]  /*26a0*/  @!P1 FMUL R44, R44, 16777216 ;  /* 0x4b8000002c2c9820 */ /* 0x000fe20000400000 */
[----:B------:R-:W-:Y:S01]  /*26b0*/  I2FP.F32.S32 R8, R12 ;  /* 0x0000000c00087245 */ /* 0x000fe20000201400 */
[----:B------:R-:W-:Y:S01]  /*26c0*/  @!P1 FMUL R33, R33, 16777216 ;  /* 0x4b80000021219820 */ /* 0x000fe20000400000 */
[----:B------:R-:W-:Y:S01]  /*26d0*/  FSETP.GEU.AND P4, PT, |R113|, 1.175494350822287508e-38, PT ;  /* 0x008000007100780b */ /* 0x000fe20003f8e200 */
[----:B------:R-:W-:Y:S01]  /*26e0*/  @!P1 FMUL R17, R17, 16777216 ;  /* 0x4b80000011119820 */ /* 0x000fe20000400000 */
[C---:B------:R-:W-:Y:S01]  /*26f0*/  FMUL R27, R5.reuse, R47 ;  /* 0x0000002f051b7220 */ /* 0x040fe20000400000 */
[----:B------:R-:W-:Y:S01]  /*2700*/  FFMA.FTZ R9, R8, 1.1920928955078125e-07, R9 ;  /* 0x3400000008097823 */ /* 0x000fe20000010009 */
[C---:B------:R-:W-:Y:S01]  /*2710*/  FMUL R8, R112.reuse, 8388608 ;  /* 0x4b00000070087820 */ /* 0x040fe20000400000 */
[C---:B------:R-:W-:Y:S01]  /*2720*/  FMUL R29, R5.reuse, R46 ;  /* 0x0000002e051d7220 */ /* 0x040fe20000400000 */
[----:B------:R-:W-:Y:S01]  /*2730*/  FMUL R34, R5, R35 ;  /* 0x0000002305227220 */ /* 0x000fe20000400000 */
[----:B------:R-:W-:Y:S01]  /*2740*/  FSETP.GEU.AND P1, PT, R112, 1.175494350822287508e-38, PT ;  /* 0x008000007000780b */ /* 0x000fe20003f2e000 */
[C---:B------:R-:W-:Y:S01]  /*2750*/  FMUL R5, R113.reuse, 8388608 ;  /* 0x4b00000071057820 */ /* 0x040fe20000400000 */
[----:B------:R-:W-:Y:S01]  /*2760*/  FSETP.GEU.AND P3, PT, R113, 1.175494350822287508e-38, PT ;  /* 0x008000007100780b */ /* 0x000fe20003f6e000 */
[----:B0-----:R-:W-:Y:S01]  /*2770*/  FMUL R38, R14, R33 ;  /* 0x000000210e267220 */ /* 0x001fe20000400000 */
[----:B------:R-:W-:Y:S01]  /*2780*/  FSEL R8, R8, R112, !P1 ;  /* 0x0000007008087208 */ /* 0x000fe20004800000 */
[----:B------:R-:W-:Y:S01]  /*2790*/  @P0 FMUL R112, R112, 0.25 ;  /* 0x3e80000070700820 */ /* 0x000fe20000400000 */
[----:B------:R-:W-:Y:S01]  /*27a0*/  FSEL R5, R5, R113, !P3 ;  /* 0x0000007105057208 */ /* 0x000fe20005800000 */
[----:B------:R-:W-:Y:S01]  /*27b0*/  @P6 FMUL R113, R113, 0.25 ;  /* 0x3e80000071716820 */ /* 0x000fe20000400000 */
[----:B------:R-:W-:Y:S01]  /*27c0*/  FMUL R31, R14, R45 ;  /* 0x0000002d0e1f7220 */ /* 0x000fe20000400000 */
[----:B------:R-:W-:Y:S01]  /*27d0*/  @!P2 FMUL R112, R112, 16777216 ;  /* 0x4b8000007070a820 */ /* 0x000fe20000400000 */
[C---:B------:R-:W-:Y:S01]  /*27e0*/  FMUL R32, R14.reuse, R44 ;  /* 0x0000002c0e207220 */ /* 0x040fe20000400000 */
[----:B------:R-:W-:Y:S01]  /*27f0*/  @!P4 FMUL R113, R113, 16777216 ;  /* 0x4b8000007171c820 */ /* 0x000fe20000400000 */
[----:B------:R-:W-:Y:S01]  /*2800*/  FMUL R33, R14, R17 ;  /* 0x000000110e217220 */ /* 0x000fe20000400000 */
[----:B------:R-:W0:Y:S01]  /*2810*/  MUFU.RCP R22, R112 ;  /* 0x0000007000167308 */ /* 0x000e220000001000 */
[----:B------:R-:W-:Y:S01]  /*2820*/  @P0 FMUL R40, R40, 0.25 ;  /* 0x3e80000028280820 */ /* 0x000fe20000400000 */
[----:B------:R-:W-:Y:S01]  /*2830*/  @P6 FMUL R43, R43, 0.25 ;  /* 0x3e8000002b2b6820 */ /* 0x000fe20000400000 */
[----:B------:R-:W-:Y:S01]  /*2840*/  @P6 FMUL R42, R42, 0.25 ;  /* 0x3e8000002a2a6820 */ /* 0x000fe20000400000 */
[----:B------:R-:W-:Y:S01]  /*2850*/  @P6 FMUL R39, R39, 0.25 ;  /* 0x3e80000027276820 */ /* 0x000fe20000400000 */
[----:B------:R-:W-:Y:S01]  /*2860*/  @P6 FMUL R15, R15, 0.25 ;  /* 0x3e8000000f0f6820 */ /* 0x000fe20000400000 */
[----:B------:R-:W-:Y:S01]  /*2870*/  @!P2 FMUL R40, R40, 16777216 ;  /* 0x4b8000002828a820 */ /* 0x000fe20000400000 */
[----:B------:R-:W-:Y:S01]  /*2880*/  VIADD R11, R6, 0xc0cafb0d ;  /* 0xc0cafb0d060b7836 */ /* 0x000fe20000000000 */
[----:B------:R-:W1:Y:S01]  /*2890*/  MUFU.RCP R14, R113 ;  /* 0x00000071000e7308 */ /* 0x000e620000001000 */
[----:B------:R-:W-:Y:S01]  /*28a0*/  @!P4 FMUL R43, R43, 16777216 ;  /* 0x4b8000002b2bc820 */ /* 0x000fe20000400000 */
[----:B------:R-:W-:Y:S01]  /*28b0*/  @!P4 FMUL R42, R42, 16777216 ;  /* 0x4b8000002a2ac820 */ /* 0x000fe20000400000 */
[----:B------:R-:W-:Y:S01]  /*28c0*/  @!P4 FMUL R39, R39, 16777216 ;  /* 0x4b8000002727c820 */ /* 0x000fe20000400000 */
[----:B------:R-:W-:Y:S01]  /*28d0*/  @!P4 FMUL R15, R15, 16777216 ;  /* 0x4b8000000f0fc820 */ /* 0x000fe20000400000 */
[----:B------:R-:W-:Y:S01]  /*28e0*/  LOP3.LUT R13, R11, 0xff800000, RZ, 0xc0, !PT ;  /* 0xff8000000b0d7812 */ /* 0x000fe200078ec0ff */
[----:B------:R-:W-:Y:S01]  /*28f0*/  @P0 FMUL R25, R25, 0.25 ;  /* 0x3e80000019190820 */ /* 0x000fe20000400000 */
[----:B------:R-:W-:Y:S01]  /*2900*/  IADD3 R16, PT, PT, R5, -0x3f3504f3, RZ ;  /* 0xc0cafb0d05107810 */ /* 0x000fe20007ffe0ff */
[----:B------:R-:W-:Y:S01]  /*2910*/  @P0 FMUL R41, R41, 0.25 ;  /* 0x3e80000029290820 */ /* 0x000fe20000400000 */
[----:B0-----:R-:W-:Y:S01]  /*2920*/  FMUL R24, R22, R40 ;  /* 0x0000002816187220 */ /* 0x001fe20000400000 */
[----:B------:R-:W-:Y:S01]  /*2930*/  I2FP.F32.S32 R11, R13 ;  /* 0x0000000d000b7245 */ /* 0x000fe20000201400 */
[----:B------:R-:W0:Y:S01]  /*2940*/  LDC R40, c[0x0][0x3e8] ;  /* 0x0000fa00ff287b82 */ /* 0x000e220000000800 */
[----:B------:R-:W-:Y:S01]  /*2950*/  @P0 FMUL R37, R37, 0.25 ;  /* 0x3e80000025250820 */ /* 0x000fe20000400000 */
[----:B------:R-:W-:Y:S01]  /*2960*/  @!P2 FMUL R25, R25, 16777216 ;  /* 0x4b8000001919a820 */ /* 0x000fe20000400000 */
[----:B------:R-:W-:Y:S01]  /*2970*/  LOP3.LUT R18, R16, 0xff800000, RZ, 0xc0, !PT ;  /* 0xff80000010127812 */ /* 0x000fe200078ec0ff */
[----:B------:R-:W-:Y:S01]  /*2980*/  @!P2 FMUL R41, R41, 16777216 ;  /* 0x4b8000002929a820 */ /* 0x000fe20000400000 */
[----:B------:R-:W-:Y:S01]  /*2990*/  @!P2 FMUL R37, R37, 16777216 ;  /* 0x4b8000002525a820 */ /* 0x000fe20000400000 */
[C---:B-1----:R-:W-:Y:S01]  /*29a0*/  FMUL R19, R14.reuse, R43 ;  /* 0x0000002b0e137220 */ /* 0x042fe20000400000 */
[C---:B------:R-:W-:Y:S01]  /*29b0*/  FMUL R21, R14.reuse, R42 ;  /* 0x0000002a0e157220 */ /* 0x040fe20000400000 */
[C---:B------:R-:W-:Y:S01]  /*29c0*/  FMUL R26, R14.reuse, R39 ;  /* 0x000000270e1a7220 */ /* 0x040fe20000400000 */
[----:B------:R-:W-:Y:S01]  /*29d0*/  FMUL R28, R14, R15 ;  /* 0x0000000f0e1c7220 */ /* 0x000fe20000400000 */
[----:B------:R-:W-:-:S02]  /*29e0*/  VIADD R14, R8, 0xc0cafb0d ;  /* 0xc0cafb0d080e7836 */ /* 0x000fc40000000000 */
[C---:B------:R-:W-:Y:S01]  /*29f0*/  FMUL R25, R22.reuse, R25 ;  /* 0x0000001916197220 */ /* 0x040fe20000400000 */
[----:B------:R-:W-:Y:S01]  /*2a00*/  FFMA.FTZ R10, R11, 1.1920928955078125e-07, R10 ;  /* 0x340000000b0a7823 */ /* 0x000fe2000001000a */
[----:B------:R-:W-:Y:S01]  /*2a10*/  FSEL R11, RZ, -23, P1 ;  /* 0xc1b80000ff0b7808 */ /* 0x000fe20000800000 */
[----:B------:R-:W-:Y:S01]  /*2a20*/  FMUL R23, R22, R41 ;  /* 0x0000002916177220 */ /* 0x000fe20000400000 */
[----:B------:R-:W-:Y:S01]  /*2a30*/  LOP3.LUT R15, R14, 0xff800000, RZ, 0xc0, !PT ;  /* 0xff8000000e0f7812 */ /* 0x000fe200078ec0ff */
[----:B------:R-:W-:Y:S01]  /*2a40*/  FMUL R30, R22, R37 ;  /* 0x00000025161e7220 */ /* 0x000fe20000400000 */
[----:B------:R-:W-:Y:S01]  /*2a50*/  FSEL R17, RZ, -23, P3 ;  /* 0xc1b80000ff117808 */ /* 0x000fe20001800000 */
[----:B------:R-:W-:Y:S01]  /*2a60*/  IMAD.IADD R13, R6, 0x1, -R13 ;  /* 0x00000001060d7824 */ /* 0x000fe200078e0a0d */
[----:B------:R-:W-:Y:S01]  /*2a70*/  I2FP.F32.S32 R14, R15 ;  /* 0x0000000f000e7245 */ /* 0x000fe20000201400 */
[----:B------:R-:W-:Y:S01]  /*2a80*/  IMAD.IADD R12, R7, 0x1, -R12 ;  /* 0x00000001070c7824 */ /* 0x000fe200078e0a0c */
[----:B------:R-:W-:Y:S01]  /*2a90*/  I2FP.F32.S32 R20, R18 ;  /* 0x0000001200147245 */ /* 0x000fe20000201400 */
[----:B------:R-:W-:Y:S01]  /*2aa0*/  IMAD.MOV.U32 R22, RZ, RZ, 0x3dc6b27f ;  /* 0x3dc6b27fff167424 */ /* 0x000fe200078e00ff */
[----:B------:R-:W-:Y:S01]  /*2ab0*/  F2FP.F16.F32.PACK_AB R32, R32, R33 ;  /* 0x000000212020723e */ /* 0x000fe200000000ff */
[----:B------:R-:W-:Y:S01]  /*2ac0*/  FFMA.FTZ R16, R14, 1.1920928955078125e-07, R11 ;  /* 0x340000000e107823 */ /* 0x000fe2000001000b */
[----:B------:R-:W-:Y:S01]  /*2ad0*/  F2FP.F16.F32.PACK_AB R38, R31, R38 ;  /* 0x000000261f26723e */ /* 0x000fe200000000ff */
[----:B------:R-:W-:Y:S01]  /*2ae0*/  FFMA.FTZ R17, R20, 1.1920928955078125e-07, R17 ;  /* 0x3400000014117823 */ /* 0x000fe20000010011 */
[----:B------:R-:W-:Y:S01]  /*2af0*/  F2FP.F16.F32.PACK_AB R24, R24, R25 ;  /* 0x000000191818723e */ /* 0x000fe200000000ff */
[----:B------:R-:W-:Y:S01]  /*2b00*/  STS [R3+UR6], R32 ;  /* 0x0000002003007988 */ /* 0x000fe20008000806 */
[----:B------:R-:W-:Y:S01]  /*2b10*/  SHF.R.U32.HI R25, RZ, 0x5, R0 ;  /* 0x00000005ff197819 */ /* 0x000fe20000011600 */
[----:B------:R-:W-:Y:S01]  /*2b20*/  FADD R13, R13, -1 ;  /* 0xbf8000000d0d7421 */ /* 0x000fe20000000000 */
[----:B------:R-:W-:Y:S01]  /*2b30*/  F2FP.F16.F32.PACK_AB R29, R29, R36 ;  /* 0x000000241d1d723e */ /* 0x000fe200000000ff */
[----:B------:R1:W-:Y:S01]  /*2b40*/  STS [R3+UR6+0x80], R38 ;  /* 0x0000802603007988 */ /* 0x0003e20008000806 */
[----:B------:R-:W-:Y:S01]  /*2b50*/  F2FP.F16.F32.PACK_AB R27, R27, R34 ;  /* 0x000000221b1b723e */ /* 0x000fe200000000ff */
[----:B------:R-:W-:Y:S01]  /*2b60*/  IMAD.IADD R18, R5, 0x1, -R18 ;  /* 0x0000000105127824 */ /* 0x000fe200078e0a12 */
[----:B------:R-:W-:Y:S01]  /*2b70*/  F2FP.F16.F32.PACK_AB R26, R19, R26 ;  /* 0x0000001a131a723e */ /* 0x000fe200000000ff */
[----:B------:R-:W-:Y:S01]  /*2b80*/  FADD R12, R12, -1 ;  /* 0xbf8000000c0c7421 */ /* 0x000fe20000000000 */
[----:B------:R-:W-:Y:S01]  /*2b90*/  LOP3.LUT R14, R3, 0x40, RZ, 0x3c, !PT ;  /* 0x00000040030e7812 */ /* 0x000fe200078e3cff */
[----:B------:R-:W-:Y:S01]  /*2ba0*/  IMAD.IADD R15, R8, 0x1, -R15 ;  /* 0x00000001080f7824 */ /* 0x000fe200078e0a0f */
[----:B------:R-:W-:Y:S01]  /*2bb0*/  F2FP.F16.F32.PACK_AB R23, R23, R30 ;  /* 0x0000001e1717723e */ /* 0x000fe200000000ff */
[C---:B------:R-:W-:Y:S01]  /*2bc0*/  FFMA.FTZ R11, R12.reuse, R22, -0.16845393180847167969 ;  /* 0xbe2c7f300c0b7423 */ /* 0x040fe20000010016 */
[C---:B------:R-:W-:Y:S01]  /*2bd0*/  LOP3.LUT R19, R3.reuse, 0x4, RZ, 0x3c, !PT ;  /* 0x0000000403137812 */ /* 0x040fe200078e3cff */
[----:B------:R-:W-:Y:S01]  /*2be0*/  STS [R14+UR6+0x400], R29 ;  /* 0x0004001d0e007988 */ /* 0x000fe20008000806 */
[----:B------:R-:W-:Y:S01]  /*2bf0*/  LOP3.LUT R20, R3, 0x44, RZ, 0x3c, !PT ;  /* 0x0000004403147812 */ /* 0x000fe200078e3cff */
[C---:B------:R-:W-:Y:S01]  /*2c00*/  FFMA.FTZ R11, R12.reuse, R11, 0.1716887056827545166 ;  /* 0x3e2fcf2a0c0b7423 */ /* 0x040fe2000001000b */
[----:B-1----:R-:W-:Y:S01]  /*2c10*/  SGXT.U32 R3, R25, 0x2 ;  /* 0x000000021903781a */ /* 0x002fe20000000000 */
[----:B------:R1:W-:Y:S01]  /*2c20*/  STS [R14+UR6+0x480], R27 ;  /* 0x0004801b0e007988 */ /* 0x0003e20008000806 */
[----:B------:R-:W-:Y:S01]  /*2c30*/  F2FP.F16.F32.PACK_AB R21, R21, R28 ;  /* 0x0000001c1515723e */ /* 0x000fe200000000ff */
[----:B------:R-:W-:Y:S01]  /*2c40*/  FADD R15, R15, -1 ;  /* 0xbf8000000f0f7421 */ /* 0x000fe20000000000 */
[C---:B------:R-:W-:Y:S01]  /*2c50*/  FFMA.FTZ R11, R12.reuse, R11, -0.17900948226451873779 ;  /* 0xbe374e430c0b7423 */ /* 0x040fe2000001000b */
[----:B------:R-:W-:Y:S01]  /*2c60*/  STS [R19+UR6+0x800], R24 ;  /* 0x0008001813007988 */ /* 0x000fe20008000806 */
[----:B------:R-:W-:Y:S01]  /*2c70*/  ISETP.GE.U32.AND P0, PT, R7, 0x7f800000, PT ;  /* 0x7f8000000700780c */ /* 0x000fe20003f06070 */
[----:B------:R-:W2:Y:S01]  /*2c80*/  LDCU.64 UR4, c[0x0][0x3e0] ;  /* 0x00007c00ff0477ac */ /* 0x000ea20008000a00 */
[----:B------:R-:W-:Y:S01]  /*2c90*/  FFMA.FTZ R11, R12, R11, 0.20512372255325317383 ;  /* 0x3e520bf40c0b7423 */ /* 0x000fe2000001000b */
[----:B------:R0:W-:Y:S01]  /*2ca0*/  STS [R19+UR6+0x880], R23 ;  /* 0x0008801713007988 */ /* 0x0001e20008000806 */
[----:B------:R-:W-:Y:S01]  /*2cb0*/  ISETP.GE.U32.AND P6, PT, R6, 0x7f800000, PT ;  /* 0x7f8000000600780c */ /* 0x000fe20003fc6070 */
[C---:B-1----:R-:W-:Y:S01]  /*2cc0*/  FFMA.FTZ R14, R13.reuse, R22, -0.16845393180847167969 ;  /* 0xbe2c7f300d0e7423 */ /* 0x042fe20000010016 */
[C---:B------:R-:W-:Y:S01]  /*2cd0*/  FFMA.FTZ R11, R12.reuse, R11, -0.24046532809734344482 ;  /* 0xbe763c8b0c0b7423 */ /* 0x040fe2000001000b */
[----:B------:R-:W-:Y:S01]  /*2ce0*/  STS [R20+UR6+0xc00], R21 ;  /* 0x000c001514007988 */ /* 0x000fe20008000806 */
[----:B------:R-:W1:Y:S01]  /*2cf0*/  LDC.64 R42, c[0x0][0x398] ;  /* 0x0000e600ff2a7b82 */ /* 0x000e620000000a00 */
[----:B------:R-:W-:Y:S01]  /*2d00*/  FFMA.FTZ R14, R13, R14, 0.1716887056827545166 ;  /* 0x3e2fcf2a0d0e7423 */ /* 0x000fe2000001000e */
[----:B------:R-:W-:Y:S01]  /*2d10*/  FFMA.FTZ R11, R12, R11, 0.28857114911079406738 ;  /* 0x3e93bf990c0b7423 */ /* 0x000fe2000001000b */
[----:B------:R3:W-:Y:S01]  /*2d20*/  STS [R20+UR6+0xc80], R26 ;  /* 0x000c801a14007988 */ /* 0x0007e20008000806 */
[----:B------:R-:W-:Y:S01]  /*2d30*/  ISETP.GE.U32.AND P3, PT, R8, 0x7f800000, PT ;  /* 0x7f8000000800780c */ /* 0x000fe20003f66070 */
[----:B0-----:R-:W-:-:S02]  /*2d40*/  IMAD R19, R3, R40, RZ ;  /* 0x0000002803137224 */ /* 0x001fc400078e02ff */
[----:B------:R-:W-:Y:S01]  /*2d50*/  FADD R3, R18, -1 ;  /* 0xbf80000012037421 */ /* 0x000fe20000000000 */
[----:B------:R-:W-:Y:S01]  /*2d60*/  FFMA.FTZ R14, R13, R14, -0.17900948226451873779 ;  /* 0xbe374e430d0e7423 */ /* 0x000fe2000001000e */
[----:B------:R-:W-:Y:S01]  /*2d70*/  FFMA.FTZ R18, R15, R22, -0.16845393180847167969 ;  /* 0xbe2c7f300f127423 */ /* 0x000fe20000010016 */
[C---:B------:R-:W-:Y:S01]  /*2d80*/  FFMA.FTZ R11, R12.reuse, R11, -0.36067417263984680176 ;  /* 0xbeb8aa490c0b7423 */ /* 0x040fe2000001000b */
[----:B------:R-:W-:Y:S01]  /*2d90*/  BAR.SYNC.DEFER_BLOCKING 0x0 ;  /* 0x0000000000007b1d */ /* 0x000fe20000010000 */
[----:B------:R-:W-:Y:S01]  /*2da0*/  FFMA.FTZ R14, R13, R14, 0.20512372255325317383 ;  /* 0x3e520bf40d0e7423 */ /* 0x000fe2000001000e */
[----:B------:R-:W-:Y:S01]  /*2db0*/  FFMA.FTZ R18, R15, R18, 0.1716887056827545166 ;  /* 0x3e2fcf2a0f127423 */ /* 0x000fe20000010012 */
[----:B---3--:R-:W-:Y:S01]  /*2dc0*/  FFMA.FTZ R20, R3, R22, -0.16845393180847167969 ;  /* 0xbe2c7f3003147423 */ /* 0x008fe20000010016 */
[C---:B------:R-:W-:Y:S01]  /*2dd0*/  FFMA.FTZ R11, R12.reuse, R11, 0.48089820146560668945 ;  /* 0x3ef6384a0c0b7423 */ /* 0x040fe2000001000b */
[----:B------:R-:W-:Y:S01]  /*2de0*/  FFMA.FTZ R14, R13, R14, -0.24046532809734344482 ;  /* 0xbe763c8b0d0e7423 */ /* 0x000fe2000001000e */
[----:B------:R-:W-:Y:S01]  /*2df0*/  FFMA.FTZ R18, R15, R18, -0.17900948226451873779 ;  /* 0xbe374e430f127423 */ /* 0x000fe20000010012 */
[----:B------:R-:W-:Y:S01]  /*2e00*/  FFMA.FTZ R20, R3, R20, 0.1716887056827545166 ;  /* 0x3e2fcf2a03147423 */ /* 0x000fe20000010014 */
[C---:B------:R-:W-:Y:S01]  /*2e10*/  FFMA.FTZ R11, R12.reuse, R11, -0.72134751081466674805 ;  /* 0xbf38aa3b0c0b7423 */ /* 0x040fe2000001000b */
[----:B------:R-:W-:Y:S01]  /*2e20*/  FFMA.FTZ R14, R13, R14, 0.28857114911079406738 ;  /* 0x3e93bf990d0e7423 */ /* 0x000fe2000001000e */
[----:B------:R-:W-:Y:S01]  /*2e30*/  FFMA.FTZ R18, R15, R18, 0.20512372255325317383 ;  /* 0x3e520bf40f127423 */ /* 0x000fe20000010012 */
[----:B------:R-:W-:Y:S01]  /*2e40*/  FFMA.FTZ R20, R3, R20, -0.17900948226451873779 ;  /* 0xbe374e4303147423 */ /* 0x000fe20000010014 */
[C---:B------:R-:W-:Y:S01]  /*2e50*/  FMUL R11, R12.reuse, R11 ;  /* 0x0000000b0c0b7220 */ /* 0x040fe20000400000 */
[----:B------:R-:W-:Y:S01]  /*2e60*/  FFMA.FTZ R14, R13, R14, -0.36067417263984680176 ;  /* 0xbeb8aa490d0e7423 */ /* 0x000fe2000001000e */
[----:B------:R-:W-:Y:S01]  /*2e70*/  FFMA.FTZ R18, R15, R18, -0.24046532809734344482 ;  /* 0xbe763c8b0f127423 */ /* 0x000fe20000010012 */
[----:B------:R-:W-:Y:S01]  /*2e80*/  FFMA.FTZ R20, R3, R20, 0.20512372255325317383 ;  /* 0x3e520bf403147423 */ /* 0x000fe20000010014 */
[C---:B------:R-:W-:Y:S01]  /*2e90*/  FMUL R11, R12.reuse, R11 ;  /* 0x0000000b0c0b7220 */ /* 0x040fe20000400000 */
[----:B------:R-:W-:Y:S01]  /*2ea0*/  FFMA.FTZ R14, R13, R14, 0.48089820146560668945 ;  /* 0x3ef6384a0d0e7423 */ /* 0x000fe2000001000e */
[----:B------:R-:W-:Y:S01]  /*2eb0*/  FFMA.FTZ R18, R15, R18, 0.28857114911079406738 ;  /* 0x3e93bf990f127423 */ /* 0x000fe20000010012 */
[----:B------:R-:W-:Y:S01]  /*2ec0*/  FFMA.FTZ R20, R3, R20, -0.24046532809734344482 ;  /* 0xbe763c8b03147423 */ /* 0x000fe20000010014 */
[----:B------:R-:W-:Y:S01]  /*2ed0*/  FFMA.FTZ R12, R12, 1.4426950216293334961, R11 ;  /* 0x3fb8aa3b0c0c7823 */ /* 0x000fe2000001000b */
[----:B------:R-:W-:Y:S01]  /*2ee0*/  FFMA.FTZ R14, R13, R14, -0.72134751081466674805 ;  /* 0xbf38aa3b0d0e7423 */ /* 0x000fe2000001000e */
[----:B------:R-:W-:Y:S01]  /*2ef0*/  FFMA.FTZ R18, R15, R18, -0.36067417263984680176 ;  /* 0xbeb8aa490f127423 */ /* 0x000fe20000010012 */
[----:B------:R-:W-:Y:S01]  /*2f00*/  FFMA.FTZ R20, R3, R20, 0.28857114911079406738 ;  /* 0x3e93bf9903147423 */ /* 0x000fe20000010014 */
[----:B------:R-:W-:-:S02]  /*2f10*/  IMAD R11, R40, 0x4, R19 ;  /* 0x00000004280b7824 */ /* 0x000fc400078e0213 */
[----:B------:R-:W-:Y:S01]  /*2f20*/  FMUL R14, R13, R14 ;  /* 0x0000000e0d0e7220 */ /* 0x000fe20000400000 */
[----:B------:R-:W-:Y:S01]  /*2f30*/  FFMA.FTZ R18, R15, R18, 0.48089820146560668945 ;  /* 0x3ef6384a0f127423 */ /* 0x000fe20000010012 */
[----:B------:R-:W-:Y:S01]  /*2f40*/  FFMA.FTZ R20, R3, R20, -0.36067417263984680176 ;  /* 0xbeb8aa4903147423 */ /* 0x000fe20000010014 */
[----:B------:R-:W-:Y:S01]  /*2f50*/  FSETP.NEU.AND P2, PT, R7, RZ, PT ;  /* 0x000000ff0700720b */ /* 0x000fe20003f4d000 */
[----:B------:R-:W-:Y:S01]  /*2f60*/  FMUL R14, R13, R14 ;  /* 0x0000000e0d0e7220 */ /* 0x000fe20000400000 */
[----:B------:R-:W-:Y:S01]  /*2f70*/  FFMA.FTZ R18, R15, R18, -0.72134751081466674805 ;  /* 0xbf38aa3b0f127423 */ /* 0x000fe20000010012 */
[----:B------:R-:W-:Y:S01]  /*2f80*/  FFMA.FTZ R20, R3, R20, 0.48089820146560668945 ;  /* 0x3ef6384a03147423 */ /* 0x000fe20000010014 */
[----:B------:R-:W-:Y:S01]  /*2f90*/  FSETP.NEU.AND P1, PT, R6, RZ, PT ;  /* 0x000000ff0600720b */ /* 0x000fe20003f2d000 */
[----:B------:R-:W-:Y:S01]  /*2fa0*/  FFMA.FTZ R13, R13, 1.4426950216293334961, R14 ;  /* 0x3fb8aa3b0d0d7823 */ /* 0x000fe2000001000e */
[----:B------:R-:W-:Y:S01]  /*2fb0*/  FMUL R18, R15, R18 ;  /* 0x000000120f127220 */ /* 0x000fe20000400000 */
[C---:B------:R-:W-:Y:S01]  /*2fc0*/  FFMA.FTZ R20, R3.reuse, R20, -0.72134751081466674805 ;  /* 0xbf38aa3b03147423 */ /* 0x040fe20000010014 */
[----:B--2---:R-:W-:Y:S01]  /*2fd0*/  UIMAD UR4, UR7, UR4, URZ ;  /* 0x00000004070472a4 */ /* 0x004fe2000f8e02ff */
[----:B------:R-:W-:Y:S01]  /*2fe0*/  FADD R36, R10, R13 ;  /* 0x0000000d0a247221 */ /* 0x000fe20000000000 */
[----:B------:R-:W-:Y:S01]  /*2ff0*/  @P0 MOV R10, 0x7f800000 ;  /* 0x7f800000000a0802 */ /* 0x000fe20000000f00 */
[----:B------:R-:W-:Y:S01]  /*3000*/  FMUL R20, R3, R20 ;  /* 0x0000001403147220 */ /* 0x000fe20000400000 */
[----:B------:R-:W-:Y:S01]  /*3010*/  FMUL R18, R15, R18 ;  /* 0x000000120f127220 */ /* 0x000fe20000400000 */
[----:B------:R-:W-:Y:S01]  /*3020*/  LEA R21, R40, R11, 0x2 ;  /* 0x0000000b28157211 */ /* 0x000fe200078e10ff */
[----:B------:R-:W-:Y:S01]  /*3030*/  USHF.L.U32 UR8, UR4, 0x1, URZ ;  /* 0x0000000104087899 */ /* 0x000fe200080006ff */
[----:B------:R-:W-:Y:S01]  /*3040*/  FMUL R20, R3, R20 ;  /* 0x0000001403147220 */ /* 0x000fe20000400000 */
[----:B------:R-:W-:Y:S01]  /*3050*/  FFMA.FTZ R15, R15, 1.4426950216293334961, R18 ;  /* 0x3fb8aa3b0f0f7823 */ /* 0x000fe20000010012 */
[----:B------:R-:W-:Y:S01]  /*3060*/  LOP3.LUT R28, R4, 0x4, RZ, 0x3c, !PT ;  /* 0x00000004041c7812 */ /* 0x000fe200078e3cff */
[----:B------:R-:W-:-:S02]  /*3070*/  IMAD R22, R40, 0x4, R21 ;  /* 0x0000000428167824 */ /* 0x000fc400078e0215 */
[----:B------:R-:W-:Y:S01]  /*3080*/  FFMA.FTZ R20, R3, 1.4426950216293334961, R20 ;  /* 0x3fb8aa3b03147823 */ /* 0x000fe20000010014 */
[----:B------:R-:W-:Y:S01]  /*3090*/  FADD R3, R9, R12 ;  /* 0x0000000c09037221 */ /* 0x000fe20000000000 */
[----:B------:R-:W-:Y:S02]  /*30a0*/  @P6 IMAD.MOV.U32 R9, RZ, RZ, 0x7f800000 ;  /* 0x7f800000ff096424 */ /* 0x000fe400078e00ff */
[----:B------:R-:W-:Y:S01]  /*30b0*/  @P0 FFMA.FTZ R3, R7, R10, +INF ;  /* 0x7f80000007030423 */ /* 0x000fe2000001000a */
[----:B------:R-:W-:Y:S02]  /*30c0*/  @P3 IMAD.MOV.U32 R7, RZ, RZ, 0x7f800000 ;  /* 0x7f800000ff073424 */ /* 0x000fe400078e00ff */
[----:B------:R-:W-:Y:S01]  /*30d0*/  FADD R37, R16, R15 ;  /* 0x0000000f10257221 */ /* 0x000fe20000000000 */
[----:B------:R-:W-:Y:S01]  /*30e0*/  @P6 FFMA.FTZ R36, R6, R9, +INF ;  /* 0x7f80000006246423 */ /* 0x000fe20000010009 */
[----:B------:R-:W-:Y:S02]  /*30f0*/  IMAD R6, R73, UR5, RZ ;  /* 0x0000000549067c24 */ /* 0x000fe4000f8e02ff */
[----:B------:R-:W-:Y:S01]  /*3100*/  @P3 FFMA.FTZ R37, R8, R7, +INF ;  /* 0x7f80000008253423 */ /* 0x000fe20000010007 */
[----:B------:R-:W-:Y:S01]  /*3110*/  UIMAD.WIDE UR4, UR4, 0x2, URZ ;  /* 0x00000002040478a5 */ /* 0x000fe2000f8e02ff */
[----:B------:R-:W-:Y:S01]  /*3120*/  IMAD R23, R40, 0x4, R22 ;  /* 0x0000000428177824 */ /* 0x000fe200078e0216 */
[----:B------:R-:W0:Y:S01]  /*3130*/  LDS R41, [R4+UR6] ;  /* 0x0000000604297984 */ /* 0x000e220008000800 */
[C---:B------:R-:W-:Y:S01]  /*3140*/  SHF.L.U32 R7, R6.reuse, 0x1, RZ ;  /* 0x0000000106077819 */ /* 0x040fe200000006ff */
[----:B------:R-:W-:Y:S01]  /*3150*/  IMAD.HI R6, R6, 0x2, RZ ;  /* 0x0000000206067827 */ /* 0x000fe200078e02ff */
[----:B------:R-:W-:Y:S01]  /*3160*/  ISETP.GE.U32.AND P4, PT, R5, 0x7f800000, PT ;  /* 0x7f8000000500780c */ /* 0x000fe20003f86070 */
[----:B------:R-:W2:Y:S01]  /*3170*/  LDS R49, [R28+UR6] ;  /* 0x000000061c317984 */ /* 0x000ea20008000800 */
[----:B-1----:R-:W-:Y:S01]  /*3180*/  IADD3 R42, P3, P6, R7, UR8, R42 ;  /* 0x00000008072a7c10 */ /* 0x002fe2000fe7e02a */
[----:B------:R-:W-:Y:S01]  /*3190*/  IMAD R24, R40, 0x4, R23 ;  /* 0x0000000428187824 */ /* 0x000fe200078e0217 */
[----:B------:R-:W-:Y:S01]  /*31a0*/  FSETP.NEU.AND P0, PT, R8, RZ, PT ;  /* 0x000000ff0800720b */ /* 0x000fe20003f0d000 */
[----:B------:R-:W-:Y:S01]  /*31b0*/  LDS R51, [R28+UR6+0x100] ;  /* 0x000100061c337984 */ /* 0x000fe20008000800 */
[----:B------:R-:W-:Y:S01]  /*31c0*/  IADD3.X R44, PT, PT, R6, UR5, R43, P3, P6 ;  /* 0x00000005062c7c10 */ /* 0x000fe20009fec42b */
[----:B------:R-:W-:-:S02]  /*31d0*/  IMAD R25, R40, 0x4, R24 ;  /* 0x0000000428197824 */ /* 0x000fc400078e0218 */
[----:B------:R-:W-:Y:S01]  /*31e0*/  FADD R38, R17, R20 ;  /* 0x0000001411267221 */ /* 0x000fe20000000000 */
[----:B------:R-:W1:Y:S01]  /*31f0*/  LDS R43, [R4+UR6+0x100] ;  /* 0x00010006042b7984 */ /* 0x000e620008000800 */
[C---:B------:R-:W-:Y:S01]  /*3200*/  LEA R6, P3, R19.reuse, R42, 0x1 ;  /* 0x0000002a13067211 */ /* 0x040fe200078608ff */
[C---:B------:R-:W-:Y:S01]  /*3210*/  IMAD R26, R40.reuse, 0x4, R25 ;  /* 0x00000004281a7824 */ /* 0x040fe200078e0219 */
[----:B------:R-:W3:Y:S01]  /*3220*/  LDCU UR4, c[0x0][0x3ec] ;  /* 0x00007d80ff0477ac */ /* 0x000ee20008000800 */
[----:B------:R-:W4:Y:S01]  /*3230*/  LDS R45, [R4+UR6+0x200] ;  /* 0x00020006042d7984 */ /* 0x000f220008000800 */
[----:B------:R-:W-:Y:S01]  /*3240*/  @P4 IMAD.MOV.U32 R8, RZ, RZ, 0x7f800000 ;  /* 0x7f800000ff084424 */ /* 0x000fe200078e00ff */
[----:B------:R-:W-:Y:S01]  /*3250*/  LEA.HI.X.SX32 R7, R19, R44, 0x1, P3 ;  /* 0x0000002c13077211 */ /* 0x000fe200018f0eff */
[C---:B------:R-:W-:Y:S01]  /*3260*/  IMAD R27, R40.reuse, 0x4, R26 ;  /* 0x00000004281b7824 */ /* 0x040fe200078e021a */
[----:B------:R-:W5:Y:S01]  /*3270*/  LDS R53, [R28+UR6+0x200] ;  /* 0x000200061c357984 */ /* 0x000f620008000800 */
[----:B------:R-:W-:Y:S01]  /*3280*/  @P4 FFMA.FTZ R38, R5, R8, +INF ;  /* 0x7f80000005264423 */ /* 0x000fe20000010008 */
[-C--:B------:R-:W-:Y:S01]  /*3290*/  LEA R8, P6, R11, R42.reuse, 0x1 ;  /* 0x0000002a0b087211 */ /* 0x080fe200078c08ff */
[----:B------:R-:W-:Y:S01]  /*32a0*/  IMAD R29, R40, 0x4, R27 ;  /* 0x00000004281d7824 */ /* 0x000fe200078e021b */
[----:B------:R-:W5:Y:S01]  /*32b0*/  LDS R47, [R4+UR6+0x300] ;  /* 0x00030006042f7984 */ /* 0x000f620008000800 */
[----:B------:R-:W-:-:S02]  /*32c0*/  LEA R10, P4, R21, R42, 0x1 ;  /* 0x0000002a150a7211 */ /* 0x000fc400078808ff */
[----:B------:R-:W-:Y:S01]  /*32d0*/  IMAD R31, R40, 0x4, R29 ;  /* 0x00000004281f7824 */ /* 0x000fe200078e021d */
[----:B------:R0:W5:Y:S01]  /*32e0*/  LDS R55, [R28+UR6+0x300] ;  /* 0x000300061c377984 */ /* 0x0001620008000800 */
[----:B------:R-:W-:Y:S02]  /*32f0*/  LEA R12, P3, R22, R42, 0x1 ;  /* 0x0000002a160c7211 */ /* 0x000fe400078608ff */
[C---:B------:R-:W-:Y:S01]  /*3300*/  IMAD R33, R40.reuse, 0x4, R31 ;  /* 0x0000000428217824 */ /* 0x040fe200078e021f */
[----:B------:R-:W-:Y:S01]  /*3310*/  LEA.HI.X.SX32 R9, R11, R44, 0x1, P6 ;  /* 0x0000002c0b097211 */ /* 0x000fe200030f0eff */
[----:B---3--:R-:W-:Y:S01]  /*3320*/  UIMAD UR4, UR7, UR4, URZ ;  /* 0x00000004070472a4 */ /* 0x008fe2000f8e02ff */
[----:B------:R-:W-:Y:S01]  /*3330*/  LEA R14, P6, R23, R42, 0x1 ;  /* 0x0000002a170e7211 */ /* 0x000fe200078c08ff */
[----:B------:R-:W-:Y:S01]  /*3340*/  IMAD R34, R40, 0x4, R33 ;  /* 0x0000000428227824 */ /* 0x000fe200078e0221 */
[----:B------:R-:W-:Y:S01]  /*3350*/  LEA.HI.X.SX32 R11, R21, R44, 0x1, P4 ;  /* 0x0000002c150b7211 */ /* 0x000fe200020f0eff */
[----:B------:R-:W-:Y:S01]  /*3360*/  USHF.L.U32 UR7, UR4, 0x2, URZ ;  /* 0x0000000204077899 */ /* 0x000fe200080006ff */
[----:B------:R-:W-:Y:S01]  /*3370*/  LEA R16, P4, R24, R42, 0x1 ;  /* 0x0000002a18107211 */ /* 0x000fe200078808ff */
[----:B------:R-:W-:Y:S01]  /*3380*/  IMAD R35, R40, 0x4, R34 ;  /* 0x0000000428237824 */ /* 0x000fe200078e0222 */
[----:B------:R-:W-:Y:S01]  /*3390*/  LEA.HI.X.SX32 R13, R22, R44, 0x1, P3 ;  /* 0x0000002c160d7211 */ /* 0x000fe200018f0eff */
[----:B0-----:R-:W-:Y:S01]  /*33a0*/  STG.E.U16 desc[UR10][R6.64], R41 ;  /* 0x0000002906007986 */ /* 0x001fe2000c10150a */
[----:B------:R-:W-:Y:S01]  /*33b0*/  LEA R18, P3, R25, R42, 0x1 ;  /* 0x0000002a19127211 */ /* 0x000fe200078608ff */
[----:B------:R-:W-:Y:S01]  /*33c0*/  IMAD R39, R40, 0x4, R35 ;  /* 0x0000000428277824 */ /* 0x000fe200078e0223 */
[----:B------:R-:W-:Y:S01]  /*33d0*/  LEA.HI.X.SX32 R15, R23, R44, 0x1, P6 ;  /* 0x0000002c170f7211 */ /* 0x000fe200030f0eff */
[----:B--2---:R-:W-:Y:S01]  /*33e0*/  STG.E.U16 desc[UR10][R8.64], R49 ;  /* 0x0000003108007986 */ /* 0x004fe2000c10150a */
[----:B------:R-:W-:Y:S01]  /*33f0*/  LEA R20, P6, R26, R42, 0x1 ;  /* 0x0000002a1a147211 */ /* 0x000fe200078c08ff */
[----:B------:R-:W-:Y:S01]  /*3400*/  IMAD R40, R40, 0x4, R39 ;  /* 0x0000000428287824 */ /* 0x000fe200078e0227 */
[----:B------:R-:W-:Y:S01]  /*3410*/  LEA.HI.X.SX32 R17, R24, R44, 0x1, P4 ;  /* 0x0000002c18117211 */ /* 0x000fe200020f0eff */
[----:B------:R-:W-:Y:S01]  /*3420*/  UIMAD.WIDE UR4, UR4, 0x4, URZ ;  /* 0x00000004040478a5 */ /* 0x000fe2000f8e02ff */
[----:B------:R-:W-:-:S02]  /*3430*/  LEA R22, P4, R27, R42, 0x1 ;  /* 0x0000002a1b167211 */ /* 0x000fc400078808ff */
[----:B------:R-:W-:Y:S01]  /*3440*/  LEA.HI.X.SX32 R19, R25, R44, 0x1, P3 ;  /* 0x0000002c19137211 */ /* 0x000fe200018f0eff */
[----:B-1----:R-:W-:Y:S01]  /*3450*/  STG.E.U16 desc[UR10][R10.64], R43 ;  /* 0x0000002b0a007986 */ /* 0x002fe2000c10150a */
[----:B------:R-:W-:Y:S02]  /*3460*/  LEA R24, P3, R29, R42, 0x1 ;  /* 0x0000002a1d187211 */ /* 0x000fe400078608ff */
[----:B------:R-:W-:Y:S01]  /*3470*/  LEA.HI.X.SX32 R21, R26, R44, 0x1, P6 ;  /* 0x0000002c1a157211 */ /* 0x000fe200030f0eff */
[----:B------:R0:W-:Y:S01]  /*3480*/  STG.E.U16 desc[UR10][R12.64], R51 ;  /* 0x000000330c007986 */ /* 0x0001e2000c10150a */
[----:B------:R-:W-:Y:S02]  /*3490*/  LEA R26, P6, R31, R42, 0x1 ;  /* 0x0000002a1f1a7211 */ /* 0x000fe400078c08ff */
[----:B------:R-:W-:Y:S01]  /*34a0*/  LEA.HI.X.SX32 R23, R27, R44, 0x1, P4 ;  /* 0x0000002c1b177211 */ /* 0x000fe200020f0eff */
[----:B----4-:R1:W-:Y:S01]  /*34b0*/  STG.E.U16 desc[UR10][R14.64], R45 ;  /* 0x0000002d0e007986 */ /* 0x0103e2000c10150a */
[----:B------:R-:W-:-:S02]  /*34c0*/  LEA R28, P4, R33, R42, 0x1 ;  /* 0x0000002a211c7211 */ /* 0x000fc400078808ff */
[----:B------:R-:W-:Y:S01]  /*34d0*/  LEA.HI.X.SX32 R25, R29, R44, 0x1, P3 ;  /* 0x0000002c1d197211 */ /* 0x000fe200018f0eff */
[----:B-----5:R2:W-:Y:S01]  /*34e0*/  STG.E.U16 desc[UR10][R16.64], R53 ;  /* 0x0000003510007986 */ /* 0x0205e2000c10150a */
[----:B------:R-:W-:Y:S02]  /*34f0*/  LEA R30, P3, R34, R42, 0x1 ;  /* 0x0000002a221e7211 */ /* 0x000fe400078608ff */
[----:B------:R-:W-:Y:S01]  /*3500*/  LEA.HI.X.SX32 R27, R31, R44, 0x1, P6 ;  /* 0x0000002c1f1b7211 */ /* 0x000fe200030f0eff */
[----:B------:R3:W-:Y:S01]  /*3510*/  STG.E.U16 desc[UR10][R18.64], R47 ;  /* 0x0000002f12007986 */ /* 0x0007e2000c10150a */
[----:B------:R-:W-:Y:S01]  /*3520*/  LEA R32, P6, R35, R42, 0x1 ;  /* 0x0000002a23207211 */ /* 0x000fe200078c08ff */
[----:B0-----:R-:W0:Y:S01]  /*3530*/  LDC.64 R12, c[0x0][0x3a0] ;  /* 0x0000e800ff0c7b82 */ /* 0x001e220000000a00 */
[----:B------:R-:W-:Y:S01]  /*3540*/  PRMT R11, R41, 0x7632, R11 ;  /* 0x00007632290b7816 */ /* 0x000fe2000000000b */
[----:B------:R-:W-:Y:S01]  /*3550*/  STG.E.U16 desc[UR10][R20.64], R55 ;  /* 0x0000003714007986 */ /* 0x000fe2000c10150a */
[----:B------:R-:W-:-:S02]  /*3560*/  LEA.HI.X.SX32 R29, R33, R44, 0x1, P4 ;  /* 0x0000002c211d7211 */ /* 0x000fc400020f0eff */
[----:B------:R-:W-:Y:S01]  /*3570*/  PRMT R7, R49, 0x7632, R7 ;  /* 0x0000763231077816 */ /* 0x000fe20000000007 */
[----:B------:R-:W-:Y:S01]  /*3580*/  STG.E.U16 desc[UR10][R22.64], R11 ;  /* 0x0000000b16007986 */ /* 0x000fe2000c10150a */
[----:B------:R-:W-:Y:S02]  /*3590*/  LEA R4, P4, R39, R42, 0x1 ;  /* 0x0000002a27047211 */ /* 0x000fe400078808ff */
[----:B------:R-:W-:Y:S01]  /*35a0*/  LEA.HI.X.SX32 R31, R34, R44, 0x1, P3 ;  /* 0x0000002c221f7211 */ /* 0x000fe200018f0eff */
[----:B------:R-:W-:Y:S01]  /*35b0*/  STG.E.U16 desc[UR10][R24.64], R7 ;  /* 0x0000000718007986 */ /* 0x000fe2000c10150a */
[----:B------:R-:W-:Y:S02]  /*35c0*/  PRMT R6, R43, 0x7632, R6 ;  /* 0x000076322b067816 */ /* 0x000fe40000000006 */
[----:B------:R-:W-:Y:S02]  /*35d0*/  LEA R34, P3, R40, R42, 0x1 ;  /* 0x0000002a28227211 */ /* 0x000fe400078608ff */
[----:B------:R-:W-:Y:S01]  /*35e0*/  PRMT R9, R51, 0x7632, R9 ;  /* 0x0000763233097816 */ /* 0x000fe20000000009 */
[----:B------:R4:W-:Y:S01]  /*35f0*/  STG.E.U16 desc[UR10][R26.64], R6 ;  /* 0x000000061a007986 */ /* 0x0009e2000c10150a */
[----:B------:R-:W-:-:S02]  /*3600*/  LEA.HI.X.SX32 R33, R35, R44, 0x1, P6 ;  /* 0x0000002c23217211 */ /* 0x000fc400030f0eff */
[----:B-1----:R-:W-:Y:S01]  /*3610*/  PRMT R15, R45, 0x7632, R15 ;  /* 0x000076322d0f7816 */ /* 0x002fe2000000000f */
[----:B------:R1:W-:Y:S01]  /*3620*/  STG.E.U16 desc[UR10][R28.64], R9 ;  /* 0x000000091c007986 */ /* 0x0003e2000c10150a */
[----:B------:R-:W-:Y:S02]  /*3630*/  FSETP.NEU.AND P6, PT, R5, RZ, PT ;  /* 0x000000ff0500720b */ /* 0x000fe40003fcd000 */
[----:B--2---:R-:W-:Y:S01]  /*3640*/  PRMT R16, R53, 0x7632, R16 ;  /* 0x0000763235107816 */ /* 0x004fe20000000010 */
[----:B------:R-:W-:Y:S01]  /*3650*/  STG.E.U16 desc[UR10][R30.64], R15 ;  /* 0x0000000f1e007986 */ /* 0x000fe2000c10150a */
[-C--:B------:R-:W-:Y:S02]  /*3660*/  LEA.HI.X.SX32 R5, R39, R44.reuse, 0x1, P4 ;  /* 0x0000002c27057211 */ /* 0x080fe400020f0eff */
[----:B---3--:R-:W-:Y:S01]  /*3670*/  PRMT R47, R47, 0x7632, R47 ;  /* 0x000076322f2f7816 */ /* 0x008fe2000000002f */
[----:B------:R-:W-:Y:S01]  /*3680*/  STG.E.U16 desc[UR10][R32.64], R16 ;  /* 0x0000001020007986 */ /* 0x000fe2000c10150a */
[----:B------:R-:W-:-:S02]  /*3690*/  LEA.HI.X.SX32 R35, R40, R44, 0x1, P3 ;  /* 0x0000002c28237211 */ /* 0x000fc400018f0eff */
[----:B------:R-:W-:Y:S01]  /*36a0*/  PRMT R17, R55, 0x7632, R17 ;  /* 0x0000763237117816 */ /* 0x000fe20000000011 */
[----:B------:R2:W-:Y:S01]  /*36b0*/  STG.E.U16 desc[UR10][R4.64], R47 ;  /* 0x0000002f04007986 */ /* 0x0005e2000c10150a */
[----:B------:R-:W-:Y:S02]  /*36c0*/  FSEL R8, R3, -INF , P2 ;  /* 0xff80000003087808 */ /* 0x000fe40001000000 */
[----:B------:R-:W-:Y:S01]  /*36d0*/  FSEL R3, R36, -INF , P1 ;  /* 0xff80000024037808 */ /* 0x000fe20000800000 */
[----:B------:R3:W-:Y:S01]  /*36e0*/  STG.E.U16 desc[UR10][R34.64], R17 ;  /* 0x0000001122007986 */ /* 0x0007e2000c10150a */
[----:B----4-:R-:W-:Y:S01]  /*36f0*/  FSEL R6, R37, -INF , P0 ;  /* 0xff80000025067808 */ /* 0x010fe20000000000 */
[----:B------:R-:W-:Y:S01]  /*3700*/  FFMA R8, R8, 0.69314718246459960938, R61 ;  /* 0x3f31721808087823 */ /* 0x000fe2000000003d */
[----:B------:R-:W-:Y:S01]  /*3710*/  FSEL R7, R38, -INF , P6 ;  /* 0xff80000026077808 */ /* 0x000fe20003000000 */
[----:B-1----:R-:W-:Y:S01]  /*3720*/  FFMA R9, R3, 0.69314718246459960938, R60 ;  /* 0x3f31721803097823 */ /* 0x002fe2000000003c */
[----:B------:R-:W-:Y:S01]  /*3730*/  LOP3.LUT R3, R0, 0x1c, RZ, 0xc0, !PT ;  /* 0x0000001c00037812 */ /* 0x000fe200078ec0ff */
[----:B------:R-:W-:Y:S01]  /*3740*/  FFMA R10, R6, 0.69314718246459960938, R59 ;  /* 0x3f317218060a7823 */ /* 0x000fe2000000003b */
[----:B------:R-:W-:-:S04]  /*3750*/  IMAD.HI R0, R73, 0x4, RZ ;  /* 0x0000000449007827 */ /* 0x000fc800078e02ff */
[----:B------:R-:W-:Y:S01]  /*3760*/  FFMA R11, R7, 0.69314718246459960938, R58 ;  /* 0x3f317218070b7823 */ /* 0x000fe2000000003a */
[----:B------:R-:W-:Y:S01]  /*3770*/  LEA R3, R3, UR6, 0x2 ;  /* 0x0000000603037c11 */ /* 0x000fe2000f8e10ff */
[----:B------:R-:W-:Y:S01]  /*3780*/  BAR.SYNC.DEFER_BLOCKING 0x0 ;  /* 0x0000000000007b1d */ /* 0x000fe20000010000 */
[----:B--2---:R-:W-:-:S05]  /*3790*/  IMAD.SHL.U32 R5, R73, 0x4, RZ ;  /* 0x0000000449057824 */ /* 0x004fca00078e00ff */
[----:B0-----:R-:W-:-:S04]  /*37a0*/  IADD3 R4, P0, P1, R5, UR7, R12 ;  /* 0x0000000705047c10 */ /* 0x001fc8000f91e00c */
[----:B------:R-:W-:Y:S01]  /*37b0*/  IADD3.X R5, PT, PT, R0, UR5, R13, P0, P1 ;  /* 0x0000000500057c10 */ /* 0x000fe200087e240d */
[----:B------:R3:W-:Y:S01]  /*37c0*/  STS.128 [R3], R8 ;  /* 0x0000000803007388 */ /* 0x0007e20000000c00 */
[----:B------:R-:W-:Y:S06]  /*37d0*/  BAR.SYNC.DEFER_BLOCKING 0x0 ;  /* 0x0000000000007b1d */ /* 0x000fec0000010000 */
[----:B------:R-:W-:Y:S05]  /*37e0*/  @P5 EXIT ;  /* 0x000000000000594d */ /* 0x000fea0003800000 */
[----:B---3--:R-:W0:Y:S04]  /*37f0*/  LDS R3, [R2] ;  /* 0x0000000002037984 */ /* 0x008e280000000800 */
[----:B0-----:R-:W-:Y:S01]  /*3800*/  STG.E desc[UR10][R4.64], R3 ;  /* 0x0000000304007986 */ /* 0x001fe2000c10190a */
[----:B------:R-:W-:Y:S05]  /*3810*/  EXIT ;  /* 0x000000000000794d */ /* 0x000fea0003800000 */
.L_x_2:
[----:B------:R-:W-:-:S00]  /*3820*/  BRA `(.L_x_2) ;  /* 0xfffffffc00fc7947 */ /* 0x000fc0000383ffff */
[----:B------:R-:W-:-:S00]  /*3830*/  NOP ;  /* 0x0000000000007918 */ /* 0x000fc00000000000 */
        /* <DEDUP_REMOVED lines=12> */
.L_x_3:


//--------------------- .nv.global.init           --------------------------
	.section	.nv.global.init,"aw",@progbits
.nv.global.init:
	.type		_$_str,@object
	.size		_$_str,(.L_0 - _$_str)
_$_str:
        /*0000*/ 	.byte	0x5f, 0x5f, 0x43, 0x55, 0x44, 0x41, 0x5f, 0x46, 0x54, 0x5a, 0x00
.L_0:


//--------------------- .nv.shared.attn_fwd       --------------------------
	.section	.nv.shared.attn_fwd,"aw",@nobits
	.sectionflags	@""
	.align	16
	.zero		1024


//--------------------- .nv.shared.reserved.0     --------------------------
	.section	.nv.shared.reserved.0,"aw",@nobits
	.weak		__nv_reservedSMEM_offset_0_alias
	.size		__nv_reservedSMEM_offset_0_alias, 0, 64
	.other		__nv_reservedSMEM_offset_0_alias,@"STO_CUDA_RESERVED_SHARED STV_DEFAULT"
__nv_reservedSMEM_offset_0_alias:
	.zero		0
	.zero		64


//--------------------- .nv.constant0.attn_fwd    --------------------------
	.section	.nv.constant0.attn_fwd,"a",@progbits
	.sectionflags	@""
	.align	4
.nv.constant0.attn_fwd:
	.zero		1032


//--------------------- SYMBOLS --------------------------

	.type		.nv.reservedSmem.offset0,@object
	.size		.nv.reservedSmem.offset0,0x4
	.type		.nv.reservedSmem.cap,@object
	.size		.nv.reservedSmem.cap,0x4
